// auto-generated by cutlass_sweep.gemm — config: {"arch": "sm_90", "cluster_m": 1, "cluster_n": 1, "dtype": "fp16", "dtype_b": "fp16", "layout": "nt", "stages": 0, "tile_k": 32, "tile_m": 128, "tile_n": 176}
#include "cutlass/cutlass.h"
#include "cutlass/gemm/collective/collective_builder.hpp"
#include "cutlass/gemm/device/gemm_universal_adapter.h"
#include "cutlass/gemm/kernel/gemm_universal.hpp"
#include "cutlass/epilogue/collective/collective_builder.hpp"

using ElemA = cutlass::half_t;
using ElemB = cutlass::half_t;
using ElemCD = cutlass::half_t;
using Acc  = float;
using TileShape    = cute::Shape<cute::_128, cute::_176, cute::_32>;
using ClusterShape = cute::Shape<cute::_1, cute::_1, cute::_1>;

using CollectiveEpilogue = typename cutlass::epilogue::collective::CollectiveBuilder<
    cutlass::arch::Sm90, cutlass::arch::OpClassTensorOp,
    TileShape, ClusterShape,
    cutlass::epilogue::collective::EpilogueTileAuto,
    Acc, Acc,
    ElemCD, cutlass::layout::RowMajor, 128 / cutlass::sizeof_bits<ElemCD>::value,
    ElemCD, cutlass::layout::RowMajor, 128 / cutlass::sizeof_bits<ElemCD>::value,
    cutlass::epilogue::collective::EpilogueScheduleAuto
  >::CollectiveOp;

using CollectiveMainloop = typename cutlass::gemm::collective::CollectiveBuilder<
    cutlass::arch::Sm90, cutlass::arch::OpClassTensorOp,
    ElemA, cutlass::layout::RowMajor, 128 / cutlass::sizeof_bits<ElemA>::value,
    ElemB, cutlass::layout::ColumnMajor, 128 / cutlass::sizeof_bits<ElemB>::value,
    Acc,
    TileShape, ClusterShape,
    cutlass::gemm::collective::StageCountAutoCarveout<static_cast<int>(sizeof(typename CollectiveEpilogue::SharedStorage))>,
    cutlass::gemm::collective::KernelScheduleAuto
  >::CollectiveOp;

using GemmKernel = cutlass::gemm::kernel::GemmUniversal<
    cute::Shape<int,int,int,int>,
    CollectiveMainloop,
    CollectiveEpilogue
>;
using Gemm = cutlass::gemm::device::GemmUniversalAdapter<GemmKernel>;

// Force the device kernel symbol into the cubin without needing a host main.
auto* _anchor = &cutlass::device_kernel<GemmKernel>;


// ===== COMPILED SASS (sm_90a) =====

	.target	sm_90a

	.elftype	@"ET_EXEC"


//--------------------- .note.nv.tkinfo           --------------------------
	.section	.note.nv.tkinfo,"",@"SHT_NOTE"
	.sectionflags	@"SHF_NOTE_NV_TKINFO"
	.tkinfo
        /*0018*/ 	.word	0x00000002
        /*0030*/ 	.string	""
        /*0030*/ 	.string	"ptxas"
        /*0030*/ 	.string	"Cuda compilation tools, release 13.0, V13.0.88"
        /*0030*/ 	.string	"Build cuda_13.0.r13.0/compiler.36424714_0"
        /*0030*/ 	.string	"-arch sm_90a -m 64 "



//--------------------- .note.nv.cuinfo           --------------------------
	.section	.note.nv.cuinfo,"",@"SHT_NOTE"
	.sectionflags	@"SHF_NOTE_NV_CUINFO"
        /*0018*/ 	.short	0x0002
        /*001a*/ 	.short	0x005a
        /*001c*/ 	.short	0x0082
	.zero		2


//--------------------- .nv.info                  --------------------------
	.section	.nv.info,"",@"SHT_CUDA_INFO"
	.align	4


	//----- nvinfo : EIATTR_REGCOUNT
	.align		4
        /*0000*/ 	.byte	0x04, 0x2f
        /*0002*/ 	.short	(.L_15 - .L_14)
	.align		4
.L_14:
        /*0004*/ 	.word	index@(_ZN7cutlass13device_kernelINS_4gemm6kernel13GemmUniversalIN4cute5tupleIJiiiiEEENS1_10collective13CollectiveMmaINS1_34MainloopSm90TmaGmmaWarpSpecializedILi11ENS5_IJNS4_1CILi1EEESB_SB_EEENS1_35KernelTmaWarpSpecializedCooperativeEEENS5_IJNSA_ILi128EEENSA_ILi176EEENSA_ILi32EEEEEENS_6half_tENS5_IJlSB_lEEESJ_SK_NS4_8TiledMMAINS4_8MMA_AtomIJNS4_4SM904GMMA25MMA_64x16x16_F32F16F16_SSILNSO_5MajorE0ELSQ_0ELNSO_7ScaleInE1ELSR_1EEEEEENS4_6LayoutINS5_IJNSA_ILi2EEESB_SB_EEENS5_IJSB_NSA_ILi0EEESX_EEEEENS5_IJNS4_10UnderscoreES10_S10_EEEEENS4_13SM90_TMA_LOADENS4_14ComposedLayoutINS4_7SwizzleILi2ELi4ELi3EEENS4_18smem_ptr_flag_bitsILi16EEENSU_INS5_IJNSA_ILi8EEESH_EEENS5_IJSH_SB_EEEEEEEvNS4_8identityES13_S1D_vS1E_EENS_8epilogue10collective6detail29Sm90TmaWarpSpecializedAdapterINS1H_15DefaultEpilogueISJ_SK_SK_NS1G_6thread17LinearCombinationISJ_Li1EffLNS1L_9ScaleType4KindE0ELNS_15FloatRoundStyleE2ESJ_EENS1_15EpilogueDefaultEEEEEvvEEEEvNT_6ParamsE)
        /*0008*/ 	.word	0x000000a8


	//----- nvinfo : EIATTR_FRAME_SIZE
	.align		4
.L_15:
        /*000c*/ 	.byte	0x04, 0x11
        /*000e*/ 	.short	(.L_17 - .L_16)
	.align		4
.L_16:
        /*0010*/ 	.word	index@(_ZN7cutlass13device_kernelINS_4gemm6kernel13GemmUniversalIN4cute5tupleIJiiiiEEENS1_10collective13CollectiveMmaINS1_34MainloopSm90TmaGmmaWarpSpecializedILi11ENS5_IJNS4_1CILi1EEESB_SB_EEENS1_35KernelTmaWarpSpecializedCooperativeEEENS5_IJNSA_ILi128EEENSA_ILi176EEENSA_ILi32EEEEEENS_6half_tENS5_IJlSB_lEEESJ_SK_NS4_8TiledMMAINS4_8MMA_AtomIJNS4_4SM904GMMA25MMA_64x16x16_F32F16F16_SSILNSO_5MajorE0ELSQ_0ELNSO_7ScaleInE1ELSR_1EEEEEENS4_6LayoutINS5_IJNSA_ILi2EEESB_SB_EEENS5_IJSB_NSA_ILi0EEESX_EEEEENS5_IJNS4_10UnderscoreES10_S10_EEEEENS4_13SM90_TMA_LOADENS4_14ComposedLayoutINS4_7SwizzleILi2ELi4ELi3EEENS4_18smem_ptr_flag_bitsILi16EEENSU_INS5_IJNSA_ILi8EEESH_EEENS5_IJSH_SB_EEEEEEEvNS4_8identityES13_S1D_vS1E_EENS_8epilogue10collective6detail29Sm90TmaWarpSpecializedAdapterINS1H_15DefaultEpilogueISJ_SK_SK_NS1G_6thread17LinearCombinationISJ_Li1EffLNS1L_9ScaleType4KindE0ELNS_15FloatRoundStyleE2ESJ_EENS1_15EpilogueDefaultEEEEEvvEEEEvNT_6ParamsE)
        /*0014*/ 	.word	0x00000000


	//----- nvinfo : EIATTR_MIN_STACK_SIZE
	.align		4
.L_17:
        /*0018*/ 	.byte	0x04, 0x12
        /*001a*/ 	.short	(.L_19 - .L_18)
	.align		4
.L_18:
        /*001c*/ 	.word	index@(_ZN7cutlass13device_kernelINS_4gemm6kernel13GemmUniversalIN4cute5tupleIJiiiiEEENS1_10collective13CollectiveMmaINS1_34MainloopSm90TmaGmmaWarpSpecializedILi11ENS5_IJNS4_1CILi1EEESB_SB_EEENS1_35KernelTmaWarpSpecializedCooperativeEEENS5_IJNSA_ILi128EEENSA_ILi176EEENSA_ILi32EEEEEENS_6half_tENS5_IJlSB_lEEESJ_SK_NS4_8TiledMMAINS4_8MMA_AtomIJNS4_4SM904GMMA25MMA_64x16x16_F32F16F16_SSILNSO_5MajorE0ELSQ_0ELNSO_7ScaleInE1ELSR_1EEEEEENS4_6LayoutINS5_IJNSA_ILi2EEESB_SB_EEENS5_IJSB_NSA_ILi0EEESX_EEEEENS5_IJNS4_10UnderscoreES10_S10_EEEEENS4_13SM90_TMA_LOADENS4_14ComposedLayoutINS4_7SwizzleILi2ELi4ELi3EEENS4_18smem_ptr_flag_bitsILi16EEENSU_INS5_IJNSA_ILi8EEESH_EEENS5_IJSH_SB_EEEEEEEvNS4_8identityES13_S1D_vS1E_EENS_8epilogue10collective6detail29Sm90TmaWarpSpecializedAdapterINS1H_15DefaultEpilogueISJ_SK_SK_NS1G_6thread17LinearCombinationISJ_Li1EffLNS1L_9ScaleType4KindE0ELNS_15FloatRoundStyleE2ESJ_EENS1_15EpilogueDefaultEEEEEvvEEEEvNT_6ParamsE)
        /*0020*/ 	.word	0x00000000
.L_19:


//--------------------- .nv.compat                --------------------------
	.section	.nv.compat,"",@"SHT_CUDA_COMPAT_INFO"
	.align	4
        /*0000*/ 	.byte	0x02, 0x09, 0x01, 0x00, 0x02, 0x02, 0x04, 0x00, 0x02, 0x05, 0x05, 0x00, 0x03, 0x07, 0x01, 0x01
        /*0010*/ 	.byte	0x02, 0x03, 0x01, 0x00, 0x02, 0x06, 0x01, 0x00, 0x04, 0x0b, 0x08, 0x00, 0x00, 0x00, 0x00, 0x00
        /*0020*/ 	.byte	0x00, 0x00, 0x00, 0x00


//--------------------- .nv.info._ZN7cutlass13device_kernelINS_4gemm6kernel13GemmUniversalIN4cute5tupleIJiiiiEEENS1_10collective13CollectiveMmaINS1_34MainloopSm90TmaGmmaWarpSpecializedILi11ENS5_IJNS4_1CILi1EEESB_SB_EEENS1_35KernelTmaWarpSpecializedCooperativeEEENS5_IJNSA_ILi128EEENSA_ILi176EEENSA_ILi32EEEEEENS_6half_tENS5_IJlSB_lEEESJ_SK_NS4_8TiledMMAINS4_8MMA_AtomIJNS4_4SM904GMMA25MMA_64x16x16_F32F16F16_SSILNSO_5MajorE0ELSQ_0ELNSO_7ScaleInE1ELSR_1EEEEEENS4_6LayoutINS5_IJNSA_ILi2EEESB_SB_EEENS5_IJSB_NSA_ILi0EEESX_EEEEENS5_IJNS4_10UnderscoreES10_S10_EEEEENS4_13SM90_TMA_LOADENS4_14ComposedLayoutINS4_7SwizzleILi2ELi4ELi3EEENS4_18smem_ptr_flag_bitsILi16EEENSU_INS5_IJNSA_ILi8EEESH_EEENS5_IJSH_SB_EEEEEEEvNS4_8identityES13_S1D_vS1E_EENS_8epilogue10collective6detail29Sm90TmaWarpSpecializedAdapterINS1H_15DefaultEpilogueISJ_SK_SK_NS1G_6thread17LinearCombinationISJ_Li1EffLNS1L_9ScaleType4KindE0ELNS_15FloatRoundStyleE2ESJ_EENS1_15EpilogueDefaultEEEEEvvEEEEvNT_6ParamsE --------------------------
	.section	.nv.info._ZN7cutlass13device_kernelINS_4gemm6kernel13GemmUniversalIN4cute5tupleIJiiiiEEENS1_10collective13CollectiveMmaINS1_34MainloopSm90TmaGmmaWarpSpecializedILi11ENS5_IJNS4_1CILi1EEESB_SB_EEENS1_35KernelTmaWarpSpecializedCooperativeEEENS5_IJNSA_ILi128EEENSA_ILi176EEENSA_ILi32EEEEEENS_6half_tENS5_IJlSB_lEEESJ_SK_NS4_8TiledMMAINS4_8MMA_AtomIJNS4_4SM904GMMA25MMA_64x16x16_F32F16F16_SSILNSO_5MajorE0ELSQ_0ELNSO_7ScaleInE1ELSR_1EEEEEENS4_6LayoutINS5_IJNSA_ILi2EEESB_SB_EEENS5_IJSB_NSA_ILi0EEESX_EEEEENS5_IJNS4_10UnderscoreES10_S10_EEEEENS4_13SM90_TMA_LOADENS4_14ComposedLayoutINS4_7SwizzleILi2ELi4ELi3EEENS4_18smem_ptr_flag_bitsILi16EEENSU_INS5_IJNSA_ILi8EEESH_EEENS5_IJSH_SB_EEEEEEEvNS4_8identityES13_S1D_vS1E_EENS_8epilogue10collective6detail29Sm90TmaWarpSpecializedAdapterINS1H_15DefaultEpilogueISJ_SK_SK_NS1G_6thread17LinearCombinationISJ_Li1EffLNS1L_9ScaleType4KindE0ELNS_15FloatRoundStyleE2ESJ_EENS1_15EpilogueDefaultEEEEEvvEEEEvNT_6ParamsE,"",@"SHT_CUDA_INFO"
	.sectionflags	@""
	.align	4


	//----- nvinfo : EIATTR_CUDA_API_VERSION
	.align		4
        /*0000*/ 	.byte	0x04, 0x37
        /*0002*/ 	.short	(.L_21 - .L_20)
.L_20:
        /*0004*/ 	.word	0x00000082


	//----- nvinfo : EIATTR_KPARAM_INFO
	.align		4
.L_21:
        /*0008*/ 	.byte	0x04, 0x17
        /*000a*/ 	.short	(.L_23 - .L_22)
.L_22:
        /*000c*/ 	.word	0x00000000
        /*0010*/ 	.short	0x0000
        /*0012*/ 	.short	0x0070
        /*0014*/ 	.byte	0x00, 0xf0, 0x01, 0x10


	//----- nvinfo : EIATTR_SPARSE_MMA_MASK
	.align		4
.L_23:
        /*0018*/ 	.byte	0x03, 0x50
        /*001a*/ 	.short	0x0000


	//----- nvinfo : EIATTR_MAXREG_COUNT
	.align		4
        /*001c*/ 	.byte	0x03, 0x1b
        /*001e*/ 	.short	0x00a8


	//----- nvinfo : EIATTR_NUM_BARRIERS
	.align		4
        /*0020*/ 	.byte	0x02, 0x4c
        /*0022*/ 	.byte	0x01
	.zero		1


	//----- nvinfo : EIATTR_EXTERNS
	.align		4
        /*0024*/ 	.byte	0x04, 0x0f
        /*0026*/ 	.short	(.L_25 - .L_24)


	//   ....[0]....
	.align		4
.L_24:
        /*0028*/ 	.word	index@(__assertfail)


	//----- nvinfo : EIATTR_MERCURY_ISA_VERSION
	.align		4
.L_25:
        /*002c*/ 	.byte	0x03, 0x5f
        /*002e*/ 	.short	0x0101


	//----- nvinfo : EIATTR_INT_WARP_WIDE_INSTR_OFFSETS
	.align		4
        /*0030*/ 	.byte	0x04, 0x31
        /*0032*/ 	.short	(.L_27 - .L_26)


	//   ....[0]....
.L_26:
        /*0034*/ 	.word	0x000004c0


	//   ....[1]....
        /*0038*/ 	.word	0x000004f0


	//   ....[2]....
        /*003c*/ 	.word	0x000005d0


	//----- nvinfo : EIATTR_COOP_GROUP_MASK_REGIDS
	.align		4
.L_27:
        /*0040*/ 	.byte	0x04, 0x29
        /*0042*/ 	.short	(.L_29 - .L_28)


	//   ....[0]....
.L_28:
        /*0044*/ 	.word	0xffffffff


	//   ....[1]....
        /*0048*/ 	.word	0xffffffff


	//   ....[2]....
        /*004c*/ 	.word	0xffffffff


	//   ....[3]....
        /*0050*/ 	.word	0xffffffff


	//   ....[4]....
        /*0054*/ 	.word	0xffffffff


	//----- nvinfo : EIATTR_COOP_GROUP_INSTR_OFFSETS
	.align		4
.L_29:
        /*0058*/ 	.byte	0x04, 0x28
        /*005a*/ 	.short	(.L_31 - .L_30)


	//   ....[0]....
.L_30:
        /*005c*/ 	.word	0x00000060


	//   ....[1]....
        /*0060*/ 	.word	0x00000070


	//   ....[2]....
        /*0064*/ 	.word	0x00000130


	//   ....[3]....
        /*0068*/ 	.word	0x000003d0


	//   ....[4]....
        /*006c*/ 	.word	0x00001080


	//----- nvinfo : EIATTR_REG_RECONFIG
	.align		4
.L_31:
        /*0070*/ 	.byte	0x01, 0x54
	.zero		2


	//----- nvinfo : EIATTR_SYSCALL_OFFSETS
	.align		4
        /*0074*/ 	.byte	0x04, 0x46
        /*0076*/ 	.short	(.L_33 - .L_32)


	//   ....[0]....
.L_32:
        /*0078*/ 	.word	0x00001240


	//----- nvinfo : EIATTR_MBARRIER_INSTR_OFFSETS
	.align		4
.L_33:
        /*007c*/ 	.byte	0x04, 0x39
        /*007e*/ 	.short	(.L_35 - .L_34)


	//   ....[0]....
.L_34:
        /*0080*/ 	.word	0x00000250
        /*0084*/ 	.word	0x000000ff
        /*0088*/ 	.word	0x00000000
        /*008c*/ 	.short	0x0100
        /*008e*/ 	.byte	0x08
	.zero		1


	//   ....[1]....
        /*0090*/ 	.word	0x00000260
        /*0094*/ 	.word	0x000000ff
        /*0098*/ 	.word	0x00000058
        /*009c*/ 	.short	0x0100
        /*009e*/ 	.byte	0x08
	.zero		1


	//   ....[2]....
        /*00a0*/ 	.word	0x00000270
        /*00a4*/ 	.word	0x000000ff
        /*00a8*/ 	.word	0x00000008
        /*00ac*/ 	.short	0x0100
        /*00ae*/ 	.byte	0x08
	.zero		1


	//   ....[3]....
        /*00b0*/ 	.word	0x00000280
        /*00b4*/ 	.word	0x000000ff
        /*00b8*/ 	.word	0x00000060
        /*00bc*/ 	.short	0x0100
        /*00be*/ 	.byte	0x08
	.zero		1


	//   ....[4]....
        /*00c0*/ 	.word	0x00000290
        /*00c4*/ 	.word	0x000000ff
        /*00c8*/ 	.word	0x00000010
        /*00cc*/ 	.short	0x0100
        /*00ce*/ 	.byte	0x08
	.zero		1


	//   ....[5]....
        /*00d0*/ 	.word	0x000002a0
        /*00d4*/ 	.word	0x000000ff
        /*00d8*/ 	.word	0x00000068
        /*00dc*/ 	.short	0x0100
        /*00de*/ 	.byte	0x08
	.zero		1


	//   ....[6]....
        /*00e0*/ 	.word	0x000002b0
        /*00e4*/ 	.word	0x000000ff
        /*00e8*/ 	.word	0x00000018
        /*00ec*/ 	.short	0x0100
        /*00ee*/ 	.byte	0x08
	.zero		1


	//   ....[7]....
        /*00f0*/ 	.word	0x000002c0
        /*00f4*/ 	.word	0x000000ff
        /*00f8*/ 	.word	0x00000070
        /*00fc*/ 	.short	0x0100
        /*00fe*/ 	.byte	0x08
	.zero		1


	//   ....[8]....
        /*0100*/ 	.word	0x000002d0
        /*0104*/ 	.word	0x000000ff
        /*0108*/ 	.word	0x00000020
        /*010c*/ 	.short	0x0100
        /*010e*/ 	.byte	0x08
	.zero		1


	//   ....[9]....
        /*0110*/ 	.word	0x000002e0
        /*0114*/ 	.word	0x000000ff
        /*0118*/ 	.word	0x00000078
        /*011c*/ 	.short	0x0100
        /*011e*/ 	.byte	0x08
	.zero		1


	//   ....[10]....
        /*0120*/ 	.word	0x000002f0
        /*0124*/ 	.word	0x000000ff
        /*0128*/ 	.word	0x00000028
        /*012c*/ 	.short	0x0100
        /*012e*/ 	.byte	0x08
	.zero		1


	//   ....[11]....
        /*0130*/ 	.word	0x00000300
        /*0134*/ 	.word	0x000000ff
        /*0138*/ 	.word	0x00000080
        /*013c*/ 	.short	0x0100
        /*013e*/ 	.byte	0x08
	.zero		1


	//   ....[12]....
        /*0140*/ 	.word	0x00000310
        /*0144*/ 	.word	0x000000ff
        /*0148*/ 	.word	0x00000030
        /*014c*/ 	.short	0x0100
        /*014e*/ 	.byte	0x08
	.zero		1


	//   ....[13]....
        /*0150*/ 	.word	0x00000320
        /*0154*/ 	.word	0x000000ff
        /*0158*/ 	.word	0x00000088
        /*015c*/ 	.short	0x0100
        /*015e*/ 	.byte	0x08
	.zero		1


	//   ....[14]....
        /*0160*/ 	.word	0x00000330
        /*0164*/ 	.word	0x000000ff
        /*0168*/ 	.word	0x00000038
        /*016c*/ 	.short	0x0100
        /*016e*/ 	.byte	0x08
	.zero		1


	//   ....[15]....
        /*0170*/ 	.word	0x00000340
        /*0174*/ 	.word	0x000000ff
        /*0178*/ 	.word	0x00000090
        /*017c*/ 	.short	0x0100
        /*017e*/ 	.byte	0x08
	.zero		1


	//   ....[16]....
        /*0180*/ 	.word	0x00000350
        /*0184*/ 	.word	0x000000ff
        /*0188*/ 	.word	0x00000040
        /*018c*/ 	.short	0x0100
        /*018e*/ 	.byte	0x08
	.zero		1


	//   ....[17]....
        /*0190*/ 	.word	0x00000360
        /*0194*/ 	.word	0x000000ff
        /*0198*/ 	.word	0x00000098
        /*019c*/ 	.short	0x0100
        /*019e*/ 	.byte	0x08
	.zero		1


	//   ....[18]....
        /*01a0*/ 	.word	0x00000370
        /*01a4*/ 	.word	0x000000ff
        /*01a8*/ 	.word	0x00000048
        /*01ac*/ 	.short	0x0100
        /*01ae*/ 	.byte	0x08
	.zero		1


	//   ....[19]....
        /*01b0*/ 	.word	0x00000380
        /*01b4*/ 	.word	0x000000ff
        /*01b8*/ 	.word	0x000000a0
        /*01bc*/ 	.short	0x0100
        /*01be*/ 	.byte	0x08
	.zero		1


	//   ....[20]....
        /*01c0*/ 	.word	0x00000390
        /*01c4*/ 	.word	0x000000ff
        /*01c8*/ 	.word	0x00000050
        /*01cc*/ 	.short	0x0100
        /*01ce*/ 	.byte	0x08
	.zero		1


	//   ....[21]....
        /*01d0*/ 	.word	0x000003a0
        /*01d4*/ 	.word	0x000000ff
        /*01d8*/ 	.word	0x000000a8
        /*01dc*/ 	.short	0x0100
        /*01de*/ 	.byte	0x08
	.zero		1


	//   ....[22]....
        /*01e0*/ 	.word	0x00000640
        /*01e4*/ 	.word	0x000000ff
        /*01e8*/ 	.word	0x000000c0
        /*01ec*/ 	.short	0x0100
        /*01ee*/ 	.byte	0x06
	.zero		1


	//   ....[23]....
        /*01f0*/ 	.word	0x000006a0
        /*01f4*/ 	.word	0x000000ff
        /*01f8*/ 	.word	0x000000c8
        /*01fc*/ 	.short	0x0100
        /*01fe*/ 	.byte	0x06
	.zero		1


	//   ....[24]....
        /*0200*/ 	.word	0x000012c0
        /*0204*/ 	.word	0x00000003
        /*0208*/ 	.word	0x00000000
        /*020c*/ 	.short	0x010a
        /*020e*/ 	.byte	0x3f
	.zero		1


	//   ....[25]....
        /*0210*/ 	.word	0x00001300
        /*0214*/ 	.word	0x00000003
        /*0218*/ 	.word	0x00000000
        /*021c*/ 	.short	0x010a
        /*021e*/ 	.byte	0x3f
	.zero		1


	//   ....[26]....
        /*0220*/ 	.word	0x00001de0
        /*0224*/ 	.word	0x000000ff
        /*0228*/ 	.word	0x00000000
        /*022c*/ 	.short	0x010a
        /*022e*/ 	.byte	0x08
	.zero		1


	//   ....[27]....
        /*0230*/ 	.word	0x00001e20
        /*0234*/ 	.word	0x000000ff
        /*0238*/ 	.word	0x00000000
        /*023c*/ 	.short	0x010a
        /*023e*/ 	.byte	0x08
	.zero		1


	//   ....[28]....
        /*0240*/ 	.word	0x00002720
        /*0244*/ 	.word	0x000000ff
        /*0248*/ 	.word	0x00000000
        /*024c*/ 	.short	0x0101
        /*024e*/ 	.byte	0x08
	.zero		1


	//   ....[29]....
        /*0250*/ 	.word	0x000028d0
        /*0254*/ 	.word	0x00000000
        /*0258*/ 	.word	0x00000000
        /*025c*/ 	.short	0x0101
        /*025e*/ 	.byte	0x3f
	.zero		1


	//   ....[30]....
        /*0260*/ 	.word	0x00009710
        /*0264*/ 	.word	0x0000000e
        /*0268*/ 	.word	0x00000058
        /*026c*/ 	.short	0x010a
        /*026e*/ 	.byte	0x3f
	.zero		1


	//   ....[31]....
        /*0270*/ 	.word	0x00009a90
        /*0274*/ 	.word	0x00000006
        /*0278*/ 	.word	0x000000c8
        /*027c*/ 	.short	0x0101
        /*027e*/ 	.byte	0x3f
	.zero		1


	//   ....[32]....
        /*0280*/ 	.word	0x0000a1c0
        /*0284*/ 	.word	0x00000007
        /*0288*/ 	.word	0x00000000
        /*028c*/ 	.short	0x010a
        /*028e*/ 	.byte	0x3f
	.zero		1


	//   ....[33]....
        /*0290*/ 	.word	0x0000a240
        /*0294*/ 	.word	0x00000009
        /*0298*/ 	.word	0x00000000
        /*029c*/ 	.short	0x010a
        /*029e*/ 	.byte	0x3f
	.zero		1


	//   ....[34]....
        /*02a0*/ 	.word	0x0000a2d0
        /*02a4*/ 	.word	0x00000006
        /*02a8*/ 	.word	0x00000000
        /*02ac*/ 	.short	0x010a
        /*02ae*/ 	.byte	0x3f
	.zero		1


	//   ....[35]....
        /*02b0*/ 	.word	0x0000a360
        /*02b4*/ 	.word	0x00000009
        /*02b8*/ 	.word	0x00000000
        /*02bc*/ 	.short	0x010a
        /*02be*/ 	.byte	0x3f
	.zero		1


	//   ....[36]....
        /*02c0*/ 	.word	0x0000a3f0
        /*02c4*/ 	.word	0x00000006
        /*02c8*/ 	.word	0x00000000
        /*02cc*/ 	.short	0x010a
        /*02ce*/ 	.byte	0x3f
	.zero		1


	//   ....[37]....
        /*02d0*/ 	.word	0x0000a480
        /*02d4*/ 	.word	0x00000009
        /*02d8*/ 	.word	0x00000000
        /*02dc*/ 	.short	0x010a
        /*02de*/ 	.byte	0x3f
	.zero		1


	//   ....[38]....
        /*02e0*/ 	.word	0x0000a510
        /*02e4*/ 	.word	0x00000006
        /*02e8*/ 	.word	0x00000000
        /*02ec*/ 	.short	0x010a
        /*02ee*/ 	.byte	0x3f
	.zero		1


	//   ....[39]....
        /*02f0*/ 	.word	0x0000a5a0
        /*02f4*/ 	.word	0x00000009
        /*02f8*/ 	.word	0x00000000
        /*02fc*/ 	.short	0x010a
        /*02fe*/ 	.byte	0x3f
	.zero		1


	//   ....[40]....
        /*0300*/ 	.word	0x0000a630
        /*0304*/ 	.word	0x00000006
        /*0308*/ 	.word	0x00000000
        /*030c*/ 	.short	0x010a
        /*030e*/ 	.byte	0x3f
	.zero		1


	//   ....[41]....
        /*0310*/ 	.word	0x0000a6c0
        /*0314*/ 	.word	0x00000009
        /*0318*/ 	.word	0x00000000
        /*031c*/ 	.short	0x010a
        /*031e*/ 	.byte	0x3f
	.zero		1


	//   ....[42]....
        /*0320*/ 	.word	0x0000a750
        /*0324*/ 	.word	0x00000003
        /*0328*/ 	.word	0x00000000
        /*032c*/ 	.short	0x010a
        /*032e*/ 	.byte	0x3f
	.zero		1


	//   ....[43]....
        /*0330*/ 	.word	0x0000a7b0
        /*0334*/ 	.word	0x00000003
        /*0338*/ 	.word	0x00000000
        /*033c*/ 	.short	0x010a
        /*033e*/ 	.byte	0x3f
	.zero		1


	//   ....[44]....
        /*0340*/ 	.word	0x0000a810
        /*0344*/ 	.word	0x00000005
        /*0348*/ 	.word	0x00000000
        /*034c*/ 	.short	0x010a
        /*034e*/ 	.byte	0x3f
	.zero		1


	//   ....[45]....
        /*0350*/ 	.word	0x0000a8e0
        /*0354*/ 	.word	0x0000000e
        /*0358*/ 	.word	0x00000058
        /*035c*/ 	.short	0x010a
        /*035e*/ 	.byte	0x3f
	.zero		1


	//   ....[46]....
        /*0360*/ 	.word	0x0000a9b0
        /*0364*/ 	.word	0x00000007
        /*0368*/ 	.word	0x00000000
        /*036c*/ 	.short	0x010a
        /*036e*/ 	.byte	0x3f
	.zero		1


	//   ....[47]....
        /*0370*/ 	.word	0x0000aa00
        /*0374*/ 	.word	0x00000009
        /*0378*/ 	.word	0x00000000
        /*037c*/ 	.short	0x010a
        /*037e*/ 	.byte	0x3f
	.zero		1


	//   ....[48]....
        /*0380*/ 	.word	0x0000aa50
        /*0384*/ 	.word	0x00000006
        /*0388*/ 	.word	0x00000000
        /*038c*/ 	.short	0x010a
        /*038e*/ 	.byte	0x3f
	.zero		1


	//   ....[49]....
        /*0390*/ 	.word	0x0000aaa0
        /*0394*/ 	.word	0x00000009
        /*0398*/ 	.word	0x00000000
        /*039c*/ 	.short	0x010a
        /*039e*/ 	.byte	0x3f
	.zero		1


	//   ....[50]....
        /*03a0*/ 	.word	0x0000aaf0
        /*03a4*/ 	.word	0x00000006
        /*03a8*/ 	.word	0x00000000
        /*03ac*/ 	.short	0x010a
        /*03ae*/ 	.byte	0x3f
	.zero		1


	//   ....[51]....
        /*03b0*/ 	.word	0x0000ab40
        /*03b4*/ 	.word	0x00000009
        /*03b8*/ 	.word	0x00000000
        /*03bc*/ 	.short	0x010a
        /*03be*/ 	.byte	0x3f
	.zero		1


	//   ....[52]....
        /*03c0*/ 	.word	0x0000ab90
        /*03c4*/ 	.word	0x00000006
        /*03c8*/ 	.word	0x00000000
        /*03cc*/ 	.short	0x010a
        /*03ce*/ 	.byte	0x3f
	.zero		1


	//   ....[53]....
        /*03d0*/ 	.word	0x0000abe0
        /*03d4*/ 	.word	0x00000009
        /*03d8*/ 	.word	0x00000000
        /*03dc*/ 	.short	0x010a
        /*03de*/ 	.byte	0x3f
	.zero		1


	//   ....[54]....
        /*03e0*/ 	.word	0x0000ac30
        /*03e4*/ 	.word	0x00000006
        /*03e8*/ 	.word	0x00000000
        /*03ec*/ 	.short	0x010a
        /*03ee*/ 	.byte	0x3f
	.zero		1


	//   ....[55]....
        /*03f0*/ 	.word	0x0000ac80
        /*03f4*/ 	.word	0x00000009
        /*03f8*/ 	.word	0x00000000
        /*03fc*/ 	.short	0x010a
        /*03fe*/ 	.byte	0x3f
	.zero		1


	//----- nvinfo : EIATTR_NUM_MBARRIERS
	.align		4
.L_35:
        /*0400*/ 	.byte	0x03, 0x38
        /*0402*/ 	.short	0x0018


	//----- nvinfo : EIATTR_EXIT_INSTR_OFFSETS
	.align		4
        /*0404*/ 	.byte	0x04, 0x1c
        /*0406*/ 	.short	(.L_37 - .L_36)


	//   ....[0]....
.L_36:
        /*0408*/ 	.word	0x000006f0


	//   ....[1]....
        /*040c*/ 	.word	0x00000fb0


	//   ....[2]....
        /*0410*/ 	.word	0x00008d80


	//   ....[3]....
        /*0414*/ 	.word	0x000093b0


	//   ....[4]....
        /*0418*/ 	.word	0x0000a7a0


	//----- nvinfo : EIATTR_MAX_THREADS
	.align		4
.L_37:
        /*041c*/ 	.byte	0x04, 0x05
        /*041e*/ 	.short	(.L_39 - .L_38)
.L_38:
        /*0420*/ 	.word	0x00000180
        /*0424*/ 	.word	0x00000001
        /*0428*/ 	.word	0x00000001


	//----- nvinfo : EIATTR_CRS_STACK_SIZE
	.align		4
.L_39:
        /*042c*/ 	.byte	0x04, 0x1e
        /*042e*/ 	.short	(.L_41 - .L_40)
.L_40:
        /*0430*/ 	.word	0x00000000


	//----- nvinfo : EIATTR_CBANK_PARAM_SIZE
	.align		4
.L_41:
        /*0434*/ 	.byte	0x03, 0x19
        /*0436*/ 	.short	0x0470


	//----- nvinfo : EIATTR_PARAM_CBANK
	.align		4
        /*0438*/ 	.byte	0x04, 0x0a
        /*043a*/ 	.short	(.L_43 - .L_42)
	.align		4
.L_42:
        /*043c*/ 	.word	index@(.nv.constant0._ZN7cutlass13device_kernelINS_4gemm6kernel13GemmUniversalIN4cute5tupleIJiiiiEEENS1_10collective13CollectiveMmaINS1_34MainloopSm90TmaGmmaWarpSpecializedILi11ENS5_IJNS4_1CILi1EEESB_SB_EEENS1_35KernelTmaWarpSpecializedCooperativeEEENS5_IJNSA_ILi128EEENSA_ILi176EEENSA_ILi32EEEEEENS_6half_tENS5_IJlSB_lEEESJ_SK_NS4_8TiledMMAINS4_8MMA_AtomIJNS4_4SM904GMMA25MMA_64x16x16_F32F16F16_SSILNSO_5MajorE0ELSQ_0ELNSO_7ScaleInE1ELSR_1EEEEEENS4_6LayoutINS5_IJNSA_ILi2EEESB_SB_EEENS5_IJSB_NSA_ILi0EEESX_EEEEENS5_IJNS4_10UnderscoreES10_S10_EEEEENS4_13SM90_TMA_LOADENS4_14ComposedLayoutINS4_7SwizzleILi2ELi4ELi3EEENS4_18smem_ptr_flag_bitsILi16EEENSU_INS5_IJNSA_ILi8EEESH_EEENS5_IJSH_SB_EEEEEEEvNS4_8identityES13_S1D_vS1E_EENS_8epilogue10collective6detail29Sm90TmaWarpSpecializedAdapterINS1H_15DefaultEpilogueISJ_SK_SK_NS1G_6thread17LinearCombinationISJ_Li1EffLNS1L_9ScaleType4KindE0ELNS_15FloatRoundStyleE2ESJ_EENS1_15EpilogueDefaultEEEEEvvEEEEvNT_6ParamsE)
        /*0440*/ 	.short	0x0210
        /*0442*/ 	.short	0x0470


	//----- nvinfo : EIATTR_SW_WAR
	.align		4
.L_43:
        /*0444*/ 	.byte	0x04, 0x36
        /*0446*/ 	.short	(.L_45 - .L_44)
.L_44:
        /*0448*/ 	.word	0x00000008
.L_45:


//--------------------- .nv.callgraph             --------------------------
	.section	.nv.callgraph,"",@"SHT_CUDA_CALLGRAPH"
	.align	4
	.sectionentsize	8
	.align		4
        /*0000*/ 	.word	0x00000000
	.align		4
        /*0004*/ 	.word	0xffffffff
	.align		4
        /*0008*/ 	.word	index@(_ZN7cutlass13device_kernelINS_4gemm6kernel13GemmUniversalIN4cute5tupleIJiiiiEEENS1_10collective13CollectiveMmaINS1_34MainloopSm90TmaGmmaWarpSpecializedILi11ENS5_IJNS4_1CILi1EEESB_SB_EEENS1_35KernelTmaWarpSpecializedCooperativeEEENS5_IJNSA_ILi128EEENSA_ILi176EEENSA_ILi32EEEEEENS_6half_tENS5_IJlSB_lEEESJ_SK_NS4_8TiledMMAINS4_8MMA_AtomIJNS4_4SM904GMMA25MMA_64x16x16_F32F16F16_SSILNSO_5MajorE0ELSQ_0ELNSO_7ScaleInE1ELSR_1EEEEEENS4_6LayoutINS5_IJNSA_ILi2EEESB_SB_EEENS5_IJSB_NSA_ILi0EEESX_EEEEENS5_IJNS4_10UnderscoreES10_S10_EEEEENS4_13SM90_TMA_LOADENS4_14ComposedLayoutINS4_7SwizzleILi2ELi4ELi3EEENS4_18smem_ptr_flag_bitsILi16EEENSU_INS5_IJNSA_ILi8EEESH_EEENS5_IJSH_SB_EEEEEEEvNS4_8identityES13_S1D_vS1E_EENS_8epilogue10collective6detail29Sm90TmaWarpSpecializedAdapterINS1H_15DefaultEpilogueISJ_SK_SK_NS1G_6thread17LinearCombinationISJ_Li1EffLNS1L_9ScaleType4KindE0ELNS_15FloatRoundStyleE2ESJ_EENS1_15EpilogueDefaultEEEEEvvEEEEvNT_6ParamsE)
	.align		4
        /*000c*/ 	.word	index@(__assertfail)
	.align		4
        /*0010*/ 	.word	0x00000000
	.align		4
        /*0014*/ 	.word	0xfffffffe
	.align		4
        /*0018*/ 	.word	0x00000000
	.align		4
        /*001c*/ 	.word	0xfffffffd
	.align		4
        /*0020*/ 	.word	0x00000000
	.align		4
        /*0024*/ 	.word	0xfffffffc


//--------------------- .nv.constant4             --------------------------
	.section	.nv.constant4,"a",@progbits
	.align	8
	.align		8
.nv.constant4:
        /*0000*/ 	.dword	__assertfail
	.align		8
        /*0008*/ 	.dword	__unnamed_1
	.align		8
        /*0010*/ 	.dword	_ZN39_INTERNAL_398e238d_4_k_cu_a8b7966e_33724cuda3std3__45__cpo5beginE
	.align		8
        /*0018*/ 	.dword	_ZN39_INTERNAL_398e238d_4_k_cu_a8b7966e_33724cuda3std3__45__cpo3endE
	.align		8
        /*0020*/ 	.dword	_ZN39_INTERNAL_398e238d_4_k_cu_a8b7966e_33724cuda3std3__45__cpo6cbeginE
	.align		8
        /*0028*/ 	.dword	_ZN39_INTERNAL_398e238d_4_k_cu_a8b7966e_33724cuda3std3__45__cpo4cendE
	.align		8
        /*0030*/ 	.dword	_ZN39_INTERNAL_398e238d_4_k_cu_a8b7966e_33724cuda3std3__441_GLOBAL__N__398e238d_4_k_cu_a8b7966e_33726ignoreE
	.align		8
        /*0038*/ 	.dword	_ZN39_INTERNAL_398e238d_4_k_cu_a8b7966e_33724cuda3std3__419piecewise_constructE
	.align		8
        /*0040*/ 	.dword	_ZN39_INTERNAL_398e238d_4_k_cu_a8b7966e_33724cuda3std3__48in_placeE
	.align		8
        /*0048*/ 	.dword	_ZN39_INTERNAL_398e238d_4_k_cu_a8b7966e_33724cuda3std6ranges3__45__cpo4swapE
	.align		8
        /*0050*/ 	.dword	_ZN39_INTERNAL_398e238d_4_k_cu_a8b7966e_33724cuda3std6ranges3__45__cpo9iter_moveE
	.align		8
        /*0058*/ 	.dword	_ZN39_INTERNAL_398e238d_4_k_cu_a8b7966e_33724cute7productE
	.align		8
        /*0060*/ 	.dword	_ZN39_INTERNAL_398e238d_4_k_cu_a8b7966e_33724cute1_E
	.align		8
        /*0068*/ 	.dword	$str$22
	.align		8
        /*0070*/ 	.dword	$str$23


//--------------------- .text._ZN7cutlass13device_kernelINS_4gemm6kernel13GemmUniversalIN4cute5tupleIJiiiiEEENS1_10collective13CollectiveMmaINS1_34MainloopSm90TmaGmmaWarpSpecializedILi11ENS5_IJNS4_1CILi1EEESB_SB_EEENS1_35KernelTmaWarpSpecializedCooperativeEEENS5_IJNSA_ILi128EEENSA_ILi176EEENSA_ILi32EEEEEENS_6half_tENS5_IJlSB_lEEESJ_SK_NS4_8TiledMMAINS4_8MMA_AtomIJNS4_4SM904GMMA25MMA_64x16x16_F32F16F16_SSILNSO_5MajorE0ELSQ_0ELNSO_7ScaleInE1ELSR_1EEEEEENS4_6LayoutINS5_IJNSA_ILi2EEESB_SB_EEENS5_IJSB_NSA_ILi0EEESX_EEEEENS5_IJNS4_10UnderscoreES10_S10_EEEEENS4_13SM90_TMA_LOADENS4_14ComposedLayoutINS4_7SwizzleILi2ELi4ELi3EEENS4_18smem_ptr_flag_bitsILi16EEENSU_INS5_IJNSA_ILi8EEESH_EEENS5_IJSH_SB_EEEEEEEvNS4_8identityES13_S1D_vS1E_EENS_8epilogue10collective6detail29Sm90TmaWarpSpecializedAdapterINS1H_15DefaultEpilogueISJ_SK_SK_NS1G_6thread17LinearCombinationISJ_Li1EffLNS1L_9ScaleType4KindE0ELNS_15FloatRoundStyleE2ESJ_EENS1_15EpilogueDefaultEEEEEvvEEEEvNT_6ParamsE --------------------------
	.section	.text._ZN7cutlass13device_kernelINS_4gemm6kernel13GemmUniversalIN4cute5tupleIJiiiiEEENS1_10collective13CollectiveMmaINS1_34MainloopSm90TmaGmmaWarpSpecializedILi11ENS5_IJNS4_1CILi1EEESB_SB_EEENS1_35KernelTmaWarpSpecializedCooperativeEEENS5_IJNSA_ILi128EEENSA_ILi176EEENSA_ILi32EEEEEENS_6half_tENS5_IJlSB_lEEESJ_SK_NS4_8TiledMMAINS4_8MMA_AtomIJNS4_4SM904GMMA25MMA_64x16x16_F32F16F16_SSILNSO_5MajorE0ELSQ_0ELNSO_7ScaleInE1ELSR_1EEEEEENS4_6LayoutINS5_IJNSA_ILi2EEESB_SB_EEENS5_IJSB_NSA_ILi0EEESX_EEEEENS5_IJNS4_10UnderscoreES10_S10_EEEEENS4_13SM90_TMA_LOADENS4_14ComposedLayoutINS4_7SwizzleILi2ELi4ELi3EEENS4_18smem_ptr_flag_bitsILi16EEENSU_INS5_IJNSA_ILi8EEESH_EEENS5_IJSH_SB_EEEEEEEvNS4_8identityES13_S1D_vS1E_EENS_8epilogue10collective6detail29Sm90TmaWarpSpecializedAdapterINS1H_15DefaultEpilogueISJ_SK_SK_NS1G_6thread17LinearCombinationISJ_Li1EffLNS1L_9ScaleType4KindE0ELNS_15FloatRoundStyleE2ESJ_EENS1_15EpilogueDefaultEEEEEvvEEEEvNT_6ParamsE,"ax",@progbits
	.align	128
.text._ZN7cutlass13device_kernelINS_4gemm6kernel13GemmUniversalIN4cute5tupleIJiiiiEEENS1_10collective13CollectiveMmaINS1_34MainloopSm90TmaGmmaWarpSpecializedILi11ENS5_IJNS4_1CILi1EEESB_SB_EEENS1_35KernelTmaWarpSpecializedCooperativeEEENS5_IJNSA_ILi128EEENSA_ILi176EEENSA_ILi32EEEEEENS_6half_tENS5_IJlSB_lEEESJ_SK_NS4_8TiledMMAINS4_8MMA_AtomIJNS4_4SM904GMMA25MMA_64x16x16_F32F16F16_SSILNSO_5MajorE0ELSQ_0ELNSO_7ScaleInE1ELSR_1EEEEEENS4_6LayoutINS5_IJNSA_ILi2EEESB_SB_EEENS5_IJSB_NSA_ILi0EEESX_EEEEENS5_IJNS4_10UnderscoreES10_S10_EEEEENS4_13SM90_TMA_LOADENS4_14ComposedLayoutINS4_7SwizzleILi2ELi4ELi3EEENS4_18smem_ptr_flag_bitsILi16EEENSU_INS5_IJNSA_ILi8EEESH_EEENS5_IJSH_SB_EEEEEEEvNS4_8identityES13_S1D_vS1E_EENS_8epilogue10collective6detail29Sm90TmaWarpSpecializedAdapterINS1H_15DefaultEpilogueISJ_SK_SK_NS1G_6thread17LinearCombinationISJ_Li1EffLNS1L_9ScaleType4KindE0ELNS_15FloatRoundStyleE2ESJ_EENS1_15EpilogueDefaultEEEEEvvEEEEvNT_6ParamsE:
        .type           _ZN7cutlass13device_kernelINS_4gemm6kernel13GemmUniversalIN4cute5tupleIJiiiiEEENS1_10collective13CollectiveMmaINS1_34MainloopSm90TmaGmmaWarpSpecializedILi11ENS5_IJNS4_1CILi1EEESB_SB_EEENS1_35KernelTmaWarpSpecializedCooperativeEEENS5_IJNSA_ILi128EEENSA_ILi176EEENSA_ILi32EEEEEENS_6half_tENS5_IJlSB_lEEESJ_SK_NS4_8TiledMMAINS4_8MMA_AtomIJNS4_4SM904GMMA25MMA_64x16x16_F32F16F16_SSILNSO_5MajorE0ELSQ_0ELNSO_7ScaleInE1ELSR_1EEEEEENS4_6LayoutINS5_IJNSA_ILi2EEESB_SB_EEENS5_IJSB_NSA_ILi0EEESX_EEEEENS5_IJNS4_10UnderscoreES10_S10_EEEEENS4_13SM90_TMA_LOADENS4_14ComposedLayoutINS4_7SwizzleILi2ELi4ELi3EEENS4_18smem_ptr_flag_bitsILi16EEENSU_INS5_IJNSA_ILi8EEESH_EEENS5_IJSH_SB_EEEEEEEvNS4_8identityES13_S1D_vS1E_EENS_8epilogue10collective6detail29Sm90TmaWarpSpecializedAdapterINS1H_15DefaultEpilogueISJ_SK_SK_NS1G_6thread17LinearCombinationISJ_Li1EffLNS1L_9ScaleType4KindE0ELNS_15FloatRoundStyleE2ESJ_EENS1_15EpilogueDefaultEEEEEvvEEEEvNT_6ParamsE,@function
        .size           _ZN7cutlass13device_kernelINS_4gemm6kernel13GemmUniversalIN4cute5tupleIJiiiiEEENS1_10collective13CollectiveMmaINS1_34MainloopSm90TmaGmmaWarpSpecializedILi11ENS5_IJNS4_1CILi1EEESB_SB_EEENS1_35KernelTmaWarpSpecializedCooperativeEEENS5_IJNSA_ILi128EEENSA_ILi176EEENSA_ILi32EEEEEENS_6half_tENS5_IJlSB_lEEESJ_SK_NS4_8TiledMMAINS4_8MMA_AtomIJNS4_4SM904GMMA25MMA_64x16x16_F32F16F16_SSILNSO_5MajorE0ELSQ_0ELNSO_7ScaleInE1ELSR_1EEEEEENS4_6LayoutINS5_IJNSA_ILi2EEESB_SB_EEENS5_IJSB_NSA_ILi0EEESX_EEEEENS5_IJNS4_10UnderscoreES10_S10_EEEEENS4_13SM90_TMA_LOADENS4_14ComposedLayoutINS4_7SwizzleILi2ELi4ELi3EEENS4_18smem_ptr_flag_bitsILi16EEENSU_INS5_IJNSA_ILi8EEESH_EEENS5_IJSH_SB_EEEEEEEvNS4_8identityES13_S1D_vS1E_EENS_8epilogue10collective6detail29Sm90TmaWarpSpecializedAdapterINS1H_15DefaultEpilogueISJ_SK_SK_NS1G_6thread17LinearCombinationISJ_Li1EffLNS1L_9ScaleType4KindE0ELNS_15FloatRoundStyleE2ESJ_EENS1_15EpilogueDefaultEEEEEvvEEEEvNT_6ParamsE,(.L_x_257 - _ZN7cutlass13device_kernelINS_4gemm6kernel13GemmUniversalIN4cute5tupleIJiiiiEEENS1_10collective13CollectiveMmaINS1_34MainloopSm90TmaGmmaWarpSpecializedILi11ENS5_IJNS4_1CILi1EEESB_SB_EEENS1_35KernelTmaWarpSpecializedCooperativeEEENS5_IJNSA_ILi128EEENSA_ILi176EEENSA_ILi32EEEEEENS_6half_tENS5_IJlSB_lEEESJ_SK_NS4_8TiledMMAINS4_8MMA_AtomIJNS4_4SM904GMMA25MMA_64x16x16_F32F16F16_SSILNSO_5MajorE0ELSQ_0ELNSO_7ScaleInE1ELSR_1EEEEEENS4_6LayoutINS5_IJNSA_ILi2EEESB_SB_EEENS5_IJSB_NSA_ILi0EEESX_EEEEENS5_IJNS4_10UnderscoreES10_S10_EEEEENS4_13SM90_TMA_LOADENS4_14ComposedLayoutINS4_7SwizzleILi2ELi4ELi3EEENS4_18smem_ptr_flag_bitsILi16EEENSU_INS5_IJNSA_ILi8EEESH_EEENS5_IJSH_SB_EEEEEEEvNS4_8identityES13_S1D_vS1E_EENS_8epilogue10collective6detail29Sm90TmaWarpSpecializedAdapterINS1H_15DefaultEpilogueISJ_SK_SK_NS1G_6thread17LinearCombinationISJ_Li1EffLNS1L_9ScaleType4KindE0ELNS_15FloatRoundStyleE2ESJ_EENS1_15EpilogueDefaultEEEEEvvEEEEvNT_6ParamsE)
        .other          _ZN7cutlass13device_kernelINS_4gemm6kernel13GemmUniversalIN4cute5tupleIJiiiiEEENS1_10collective13CollectiveMmaINS1_34MainloopSm90TmaGmmaWarpSpecializedILi11ENS5_IJNS4_1CILi1EEESB_SB_EEENS1_35KernelTmaWarpSpecializedCooperativeEEENS5_IJNSA_ILi128EEENSA_ILi176EEENSA_ILi32EEEEEENS_6half_tENS5_IJlSB_lEEESJ_SK_NS4_8TiledMMAINS4_8MMA_AtomIJNS4_4SM904GMMA25MMA_64x16x16_F32F16F16_SSILNSO_5MajorE0ELSQ_0ELNSO_7ScaleInE1ELSR_1EEEEEENS4_6LayoutINS5_IJNSA_ILi2EEESB_SB_EEENS5_IJSB_NSA_ILi0EEESX_EEEEENS5_IJNS4_10UnderscoreES10_S10_EEEEENS4_13SM90_TMA_LOADENS4_14ComposedLayoutINS4_7SwizzleILi2ELi4ELi3EEENS4_18smem_ptr_flag_bitsILi16EEENSU_INS5_IJNSA_ILi8EEESH_EEENS5_IJSH_SB_EEEEEEEvNS4_8identityES13_S1D_vS1E_EENS_8epilogue10collective6detail29Sm90TmaWarpSpecializedAdapterINS1H_15DefaultEpilogueISJ_SK_SK_NS1G_6thread17LinearCombinationISJ_Li1EffLNS1L_9ScaleType4KindE0ELNS_15FloatRoundStyleE2ESJ_EENS1_15EpilogueDefaultEEEEEvvEEEEvNT_6ParamsE,@"STO_CUDA_ENTRY STV_DEFAULT"
_ZN7cutlass13device_kernelINS_4gemm6kernel13GemmUniversalIN4cute5tupleIJiiiiEEENS1_10collective13CollectiveMmaINS1_34MainloopSm90TmaGmmaWarpSpecializedILi11ENS5_IJNS4_1CILi1EEESB_SB_EEENS1_35KernelTmaWarpSpecializedCooperativeEEENS5_IJNSA_ILi128EEENSA_ILi176EEENSA_ILi32EEEEEENS_6half_tENS5_IJlSB_lEEESJ_SK_NS4_8TiledMMAINS4_8MMA_AtomIJNS4_4SM904GMMA25MMA_64x16x16_F32F16F16_SSILNSO_5MajorE0ELSQ_0ELNSO_7ScaleInE1ELSR_1EEEEEENS4_6LayoutINS5_IJNSA_ILi2EEESB_SB_EEENS5_IJSB_NSA_ILi0EEESX_EEEEENS5_IJNS4_10UnderscoreES10_S10_EEEEENS4_13SM90_TMA_LOADENS4_14ComposedLayoutINS4_7SwizzleILi2ELi4ELi3EEENS4_18smem_ptr_flag_bitsILi16EEENSU_INS5_IJNSA_ILi8EEESH_EEENS5_IJSH_SB_EEEEEEEvNS4_8identityES13_S1D_vS1E_EENS_8epilogue10collective6detail29Sm90TmaWarpSpecializedAdapterINS1H_15DefaultEpilogueISJ_SK_SK_NS1G_6thread17LinearCombinationISJ_Li1EffLNS1L_9ScaleType4KindE0ELNS_15FloatRoundStyleE2ESJ_EENS1_15EpilogueDefaultEEEEEvvEEEEvNT_6ParamsE:
[----:B------:R-:W0:Y:S01]  /*0000*/  LDC R1, c[0x0][0x28] ;  /* 0x00000a00ff017b82 */ /* 0x000e220000000800 */
[----:B------:R-:W1:Y:S01]  /*0010*/  S2R R18, SR_TID.X ;  /* 0x0000000000127919 */ /* 0x000e620000002100 */
[----:B------:R-:W-:Y:S01]  /*0020*/  ELECT P0, URZ, PT ;  /* 0x00000000003f782f */ /* 0x000fe20003800000 */
[----:B------:R-:W-:Y:S01]  /*0030*/  BSSY B0, `(.L_x_0) ;  /* 0x000000f000007945 */ /* 0x000fe20003800000 */
[--C-:B-1----:R-:W-:Y:S02]  /*0040*/  SHF.R.U32.HI R0, RZ, 0x5, R18.reuse ;  /* 0x00000005ff007819 */ /* 0x102fe40000011612 */
[----:B------:R-:W-:-:S03]  /*0050*/  SHF.R.U32.HI R22, RZ, 0x7, R18 ;  /* 0x00000007ff167819 */ /* 0x000fc60000011612 */
[----:B------:R-:W1:Y:S04]  /*0060*/  SHFL.IDX PT, R5, R0, RZ, 0x1f ;  /* 0x00001fff00057589 */ /* 0x000e6800000e0000 */
[----:B------:R2:W3:Y:S01]  /*0070*/  SHFL.IDX PT, R8, R22, RZ, 0x1f ;  /* 0x00001fff16087589 */ /* 0x0004e200000e0000 */
[----:B-1----:R-:W-:-:S13]  /*0080*/  ISETP.NE.OR P0, PT, R5, RZ, !P0 ;  /* 0x000000ff0500720c */ /* 0x002fda0004705670 */
[----:B0-23--:R-:W-:Y:S05]  /*0090*/  @P0 BRA `(.L_x_1) ;  /* 0x0000000000200947 */ /* 0x00dfea0003800000 */
[----:B------:R-:W-:Y:S02]  /*00a0*/  ULDC.64 UR4, c[0x0][0x198] ;  /* 0x0000660000047ab9 */ /* 0x000fe40000000a00 */
[----:B------:R-:W-:Y:S02]  /*00b0*/  UIADD3 UR6, UP0, UR4, 0xf0, URZ ;  /* 0x000000f004067890 */ /* 0x000fe4000ff1e03f */
[----:B------:R-:W-:Y:S02]  /*00c0*/  UIADD3 UR4, UP1, UR4, 0x1f0, URZ ;  /* 0x000001f004047890 */ /* 0x000fe4000ff3e03f */
[----:B------:R-:W-:Y:S02]  /*00d0*/  UIADD3.X UR7, URZ, UR5, URZ, UP0, !UPT ;  /* 0x000000053f077290 */ /* 0x000fe400087fe43f */
[----:B------:R-:W-:-:S07]  /*00e0*/  UIADD3.X UR5, URZ, UR5, URZ, UP1, !UPT ;  /* 0x000000053f057290 */ /* 0x000fce0008ffe43f */
[----:B------:R0:W-:Y:S02]  /*00f0*/  UTMACCTL.PF [UR6] ;  /* 0x00000000060079b9 */ /* 0x0001e40008040000 */
[----:B------:R0:W-:Y:S02]  /*0100*/  UTMACCTL.PF [UR4] ;  /* 0x00000000040079b9 */ /* 0x0001e40008040000 */
[----:B0-----:R-:W-:Y:S01]  /*0110*/  NOP ;  /* 0x0000000000007918 */ /* 0x001fe20000000000 */
.L_x_1:
[----:B------:R-:W-:Y:S05]  /*0120*/  BSYNC B0 ;  /* 0x0000000000007941 */ /* 0x000fea0003800000 */
.L_x_0:
[----:B------:R-:W0:Y:S02]  /*0130*/  SHFL.IDX PT, R2, R0, RZ, 0x1f ;  /* 0x00001fff00027589 */ /* 0x000e2400000e0000 */
[----:B0-----:R-:W-:-:S13]  /*0140*/  ISETP.NE.AND P0, PT, R2, RZ, PT ;  /* 0x000000ff0200720c */ /* 0x001fda0003f05270 */
[----:B------:R-:W-:Y:S05]  /*0150*/  @P0 BRA `(.L_x_2) ;  /* 0x00000000009c0947 */ /* 0x000fea0003800000 */
[----:B------:R-:W-:Y:S01]  /*0160*/  ELECT P0, URZ, PT ;  /* 0x00000000003f782f */ /* 0x000fe20003800000 */
[----:B------:R-:W-:-:S12]  /*0170*/  BSSY B0, `(.L_x_2) ;  /* 0x0000025000007945 */ /* 0x000fd80003800000 */
[----:B------:R-:W-:Y:S05]  /*0180*/  @!P0 BRA `(.L_x_3) ;  /* 0x00000000008c8947 */ /* 0x000fea0003800000 */
[----:B------:R-:W0:Y:S01]  /*0190*/  S2UR UR8, SR_CgaCtaId ;  /* 0x00000000000879c3 */ /* 0x000e220000008800 */
[----:B------:R-:W-:Y:S01]  /*01a0*/  UMOV UR4, 0x400 ;  /* 0x0000040000047882 */ /* 0x000fe20000000000 */
[----:B------:R-:W-:Y:S01]  /*01b0*/  UMOV UR5, 0x1 ;  /* 0x0000000100057882 */ /* 0x000fe20000000000 */
[----:B------:R-:W-:Y:S02]  /*01c0*/  UMOV UR6, 0x100 ;  /* 0x0000010000067882 */ /* 0x000fe40000000000 */
[----:B------:R-:W-:-:S04]  /*01d0*/  UIADD3 UR6, -UR6, 0x100000, URZ ;  /* 0x0010000006067890 */ /* 0x000fc8000fffe13f */
[----:B------:R-:W-:Y:S02]  /*01e0*/  USHF.L.U32 UR7, UR6, 0xb, URZ ;  /* 0x0000000b06077899 */ /* 0x000fe4000800063f */
[----:B------:R-:W-:Y:S02]  /*01f0*/  USHF.L.U32 UR6, UR6, 0x1, URZ ;  /* 0x0000000106067899 */ /* 0x000fe4000800063f */
[----:B0-----:R-:W-:Y:S02]  /*0200*/  ULEA UR8, UR8, UR4, 0x18 ;  /* 0x0000000408087291 */ /* 0x001fe4000f8ec03f */
[----:B------:R-:W-:-:S04]  /*0210*/  UIADD3 UR4, -UR5, 0x100000, URZ ;  /* 0x0010000005047890 */ /* 0x000fc8000fffe13f */
[----:B------:R-:W-:Y:S02]  /*0220*/  USHF.L.U32 UR5, UR4, 0xb, URZ ;  /* 0x0000000b04057899 */ /* 0x000fe4000800063f */
[----:B------:R-:W-:Y:S01]  /*0230*/  USHF.L.U32 UR4, UR4, 0x1, URZ ;  /* 0x0000000104047899 */ /* 0x000fe2000800063f */
[----:B------:R-:W0:Y:S11]  /*0240*/  FENCE.VIEW.ASYNC.S ;  /* 0x00000000000073c6 */ /* 0x000e360000000000 */
[----:B0-----:R0:W1:Y:S01]  /*0250*/  SYNCS.EXCH.64 URZ, [UR8], UR4 ;  /* 0x00000004083f75b2 */ /* 0x0010620008000100 */
[----:B------:R0:W2:Y:S01]  /*0260*/  SYNCS.EXCH.64 URZ, [UR8+0x58], UR6 ;  /* 0x00005806083f75b2 */ /* 0x0000a20008000100 */
[----:B------:R0:W3:Y:S01]  /*0270*/  SYNCS.EXCH.64 URZ, [UR8+0x8], UR4 ;  /* 0x00000804083f75b2 */ /* 0x0000e20008000100 */
[----:B------:R0:W4:Y:S01]  /*0280*/  SYNCS.EXCH.64 URZ, [UR8+0x60], UR6 ;  /* 0x00006006083f75b2 */ /* 0x0001220008000100 */
[----:B------:R0:W0:Y:S01]  /*0290*/  SYNCS.EXCH.64 URZ, [UR8+0x10], UR4 ;  /* 0x00001004083f75b2 */ /* 0x0000220008000100 */
        /* <DEDUP_REMOVED lines=17> */
[----:B------:R-:W-:Y:S01]  /*03b0*/  NOP ;  /* 0x0000000000007918 */ /* 0x000fe20000000000 */
.L_x_3:
[----:B0-----:R-:W-:Y:S05]  /*03c0*/  BSYNC B0 ;  /* 0x0000000000007941 */ /* 0x001fea0003800000 */
.L_x_2:
[----:B------:R-:W0:Y:S01]  /*03d0*/  SHFL.IDX PT, R0, R0, RZ, 0x1f ;  /* 0x00001fff00007589 */ /* 0x000e2200000e0000 */
[----:B------:R-:W-:Y:S01]  /*03e0*/  ELECT P0, URZ, PT ;  /* 0x00000000003f782f */ /* 0x000fe20003800000 */
[----:B------:R-:W5:Y:S01]  /*03f0*/  LDC R2, c[0x0][0x65c] ;  /* 0x00019700ff027b82 */ /* 0x000f620000000800 */
[----:B------:R-:W-:Y:S01]  /*0400*/  SHF.R.S32.HI R6, RZ, 0x1f, R5 ;  /* 0x0000001fff067819 */ /* 0x000fe20000011405 */
[----:B------:R-:W1:Y:S01]  /*0410*/  S2R R3, SR_CTAID.Y ;  /* 0x0000000000037919 */ /* 0x000e620000002600 */
[----:B------:R-:W-:Y:S01]  /*0420*/  UMOV UR4, 0x20 ;  /* 0x0000002000047882 */ /* 0x000fe20000000000 */
[----:B------:R-:W-:Y:S01]  /*0430*/  ISETP.NE.AND P2, PT, R8, RZ, PT ;  /* 0x000000ff0800720c */ /* 0x000fe20003f45270 */
[----:B------:R-:W-:Y:S01]  /*0440*/  NOP ;  /* 0x0000000000007918 */ /* 0x000fe20000000000 */
[----:B------:R-:W2:Y:S01]  /*0450*/  S2R R4, SR_CTAID.X ;  /* 0x0000000000047919 */ /* 0x000ea20000002500 */
[----:B------:R-:W-:Y:S01]  /*0460*/  LEA.HI R6, R6, R5, RZ, 0x2 ;  /* 0x0000000506067211 */ /* 0x000fe200078f10ff */
[----:B------:R-:W-:Y:S01]  /*0470*/  NOP ;  /* 0x0000000000007918 */ /* 0x000fe20000000000 */
[----:B0-----:R-:W-:-:S02]  /*0480*/  ISETP.NE.OR P0, PT, R0, RZ, !P0 ;  /* 0x000000ff0000720c */ /* 0x001fc40004705670 */
[----:B-----5:R-:W-:-:S04]  /*0490*/  ISETP.NE.AND P3, PT, R2, 0x1, PT ;  /* 0x000000010200780c */ /* 0x020fc80003f65270 */
[----:B------:R-:W-:Y:S02]  /*04a0*/  P2R R0, PR, RZ, 0x8 ;  /* 0x00000008ff007803 */ /* 0x000fe40000000000 */
[----:B------:R-:W-:-:S05]  /*04b0*/  LOP3.LUT R0, R6, 0xfffffffc, RZ, 0xc0, !PT ;  /* 0xfffffffc06007812 */ /* 0x000fca00078ec0ff */
[----:B------:R-:W-:Y:S01]  /*04c0*/  VOTEU.ALL UP0, P0 ;  /* 0x00000000003f7886 */ /* 0x000fe20000000000 */
[----:B------:R-:W-:Y:S01]  /*04d0*/  IMAD.IADD R0, R5, 0x1, -R0 ;  /* 0x0000000105007824 */ /* 0x000fe200078e0a00 */
[----:B------:R-:W2:Y:S01]  /*04e0*/  @P3 LDC R17, c[0x0][0x10] ;  /* 0x00000400ff113b82 */ /* 0x000ea20000000800 */
[----:B------:R-:W-:Y:S01]  /*04f0*/  VOTEU.ALL UP1, P0 ;  /* 0x00000000003f7886 */ /* 0x000fe20000020000 */
[----:B-1----:R-:W-:Y:S01]  /*0500*/  @P3 IMAD.MOV.U32 R6, RZ, RZ, R3 ;  /* 0x000000ffff063224 */ /* 0x002fe200078e0003 */
[----:B------:R-:W-:Y:S01]  /*0510*/  @!UP0 UMOV UR6, 0x400 ;  /* 0x0000040000068882 */ /* 0x000fe20000000000 */
[----:B------:R-:W-:-:S04]  /*0520*/  @!UP0 UIADD3 UR4, -UR4, 0x100000, URZ ;  /* 0x0010000004048890 */ /* 0x000fc8000fffe13f */
[----:B------:R-:W-:Y:S02]  /*0530*/  @!UP0 USHF.L.U32 UR5, UR4, 0xb, URZ ;  /* 0x0000000b04058899 */ /* 0x000fe4000800063f */
[----:B------:R-:W-:Y:S01]  /*0540*/  @!UP0 USHF.L.U32 UR4, UR4, 0x1, URZ ;  /* 0x0000000104048899 */ /* 0x000fe2000800063f */
[----:B------:R-:W-:Y:S02]  /*0550*/  @P3 IMAD.MOV.U32 R7, RZ, RZ, RZ ;  /* 0x000000ffff073224 */ /* 0x000fe400078e00ff */
[----:B------:R-:W-:Y:S01]  /*0560*/  IMAD.MOV.U32 R5, RZ, RZ, RZ ;  /* 0x000000ffff057224 */ /* 0x000fe200078e00ff */
[----:B------:R-:W0:Y:S01]  /*0570*/  @!UP0 S2UR UR7, SR_CgaCtaId ;  /* 0x00000000000789c3 */ /* 0x000e220000008800 */
[----:B------:R-:W-:-:S07]  /*0580*/  @P3 IMAD.MOV.U32 R11, RZ, RZ, RZ ;  /* 0x000000ffff0b3224 */ /* 0x000fce00078e00ff */
[----:B------:R-:W1:Y:S01]  /*0590*/  @!P3 LDC R9, c[0x0][0xc] ;  /* 0x00000300ff09bb82 */ /* 0x000e620000000800 */
[----:B--2---:R-:W-:-:S04]  /*05a0*/  @P3 IMAD.WIDE.U32 R16, R4, R17, R6 ;  /* 0x0000001104103225 */ /* 0x004fc800078e0006 */
[----:B------:R-:W-:Y:S01]  /*05b0*/  @P3 IMAD.IADD R17, R17, 0x1, R11 ;  /* 0x0000000111113824 */ /* 0x000fe200078e020b */
[----:B0-----:R-:W-:Y:S01]  /*05c0*/  @!UP0 ULEA UR6, UR7, UR6, 0x18 ;  /* 0x0000000607068291 */ /* 0x001fe2000f8ec03f */
[----:B------:R-:W-:Y:S01]  /*05d0*/  VOTEU.ALL UP0, P0 ;  /* 0x00000000003f7886 */ /* 0x000fe20000000000 */
[----:B------:R-:W-:-:S04]  /*05e0*/  ISETP.NE.AND P0, PT, R0, 0x3, PT ;  /* 0x000000030000780c */ /* 0x000fc80003f05270 */
[----:B------:R-:W-:Y:S01]  /*05f0*/  ISETP.EQ.OR P0, PT, R0, RZ, !P0 ;  /* 0x000000ff0000720c */ /* 0x000fe20004702670 */
[----:B-1----:R-:W-:-:S03]  /*0600*/  @!P3 IMAD.WIDE.U32 R6, R9, R3, R4 ;  /* 0x000000030906b225 */ /* 0x002fc600078e0004 */
[C---:B------:R-:W-:Y:S01]  /*0610*/  ISETP.EQ.AND P0, PT, R8.reuse, RZ, P0 ;  /* 0x000000ff0800720c */ /* 0x040fe20000702270 */
[----:B------:R-:W-:Y:S01]  /*0620*/  VIADD R8, R8, 0xffffffff ;  /* 0xffffffff08087836 */ /* 0x000fe20000000000 */
[----:B------:R-:W0:Y:S02]  /*0630*/  FENCE.VIEW.ASYNC.S ;  /* 0x00000000000073c6 */ /* 0x000e240000000000 */
[----:B0-----:R0:W3:Y:S01]  /*0640*/  @!UP0 SYNCS.EXCH.64 URZ, [UR6+0xc0], UR4 ;  /* 0x0000c004063f85b2 */ /* 0x0010e20008000100 */
[----:B------:R-:W-:Y:S01]  /*0650*/  @!P3 IMAD.MOV.U32 R16, RZ, RZ, R6 ;  /* 0x000000ffff10b224 */ /* 0x000fe200078e0006 */
[----:B------:R-:W-:Y:S01]  /*0660*/  SEL R19, RZ, 0x1, !P0 ;  /* 0x00000001ff137807 */ /* 0x000fe20004000000 */
[----:B------:R-:W-:Y:S01]  /*0670*/  @!P3 IMAD.MOV.U32 R17, RZ, RZ, R7 ;  /* 0x000000ffff11b224 */ /* 0x000fe200078e0007 */
[----:B------:R-:W-:-:S04]  /*0680*/  ISETP.GE.U32.AND P1, PT, R8, 0x2, PT ;  /* 0x000000020800780c */ /* 0x000fc80003f26070 */
[----:B------:R-:W-:Y:S01]  /*0690*/  SEL R19, R19, 0x2, P1 ;  /* 0x0000000213137807 */ /* 0x000fe20000800000 */
[----:B------:R0:W3:Y:S01]  /*06a0*/  @!UP1 SYNCS.EXCH.64 URZ, [UR6+0xc8], UR4 ;  /* 0x0000c804063f95b2 */ /* 0x0000e20008000100 */
[----:B------:R-:W-:Y:S01]  /*06b0*/  NOP ;  /* 0x0000000000007918 */ /* 0x000fe20000000000 */
[----:B---34-:R-:W-:Y:S06]  /*06c0*/  BAR.SYNC.DEFER_BLOCKING 0x0 ;  /* 0x0000000000007b1d */ /* 0x018fec0000010000 */
[----:B------:R-:W-:Y:S05]  /*06d0*/  @!P2 BRA `(.L_x_4) ;  /* 0x0000008400aca947 */ /* 0x000fea0003800000 */
[----:B------:R-:W-:-:S13]  /*06e0*/  ISETP.GT.U32.AND P0, PT, R8, 0x1, PT ;  /* 0x000000010800780c */ /* 0x000fda0003f04070 */
[----:B0-----:R-:W-:Y:S05]  /*06f0*/  @P0 EXIT ;  /* 0x000000000000094d */ /* 0x001fea0003800000 */
[----:B------:R-:W-:Y:S01]  /*0700*/  ULDC.64 UR4, c[0x0][0x650] ;  /* 0x0001940000047ab9 */ /* 0x000fe20000000a00 */
[----:B------:R-:W-:Y:S01]  /*0710*/  PRMT R0, RZ, 0x7610, R0 ;  /* 0x00007610ff007816 */ /* 0x000fe20000000000 */
[----:B------:R-:W-:Y:S01]  /*0720*/  IMAD.MOV.U32 R114, RZ, RZ, -0x1 ;  /* 0xffffffffff727424 */ /* 0x000fe200078e00ff */
[----:B------:R-:W-:Y:S01]  /*0730*/  ISETP.GE.U32.AND P0, PT, R16, UR4, PT ;  /* 0x0000000410007c0c */ /* 0x000fe2000bf06070 */
[----:B------:R-:W-:Y:S02]  /*0740*/  IMAD.MOV.U32 R115, RZ, RZ, -0x1 ;  /* 0xffffffffff737424 */ /* 0x000fe400078e00ff */
[----:B------:R-:W-:Y:S01]  /*0750*/  IMAD.MOV.U32 R23, RZ, RZ, -0x1 ;  /* 0xffffffffff177424 */ /* 0x000fe200078e00ff */
[----:B------:R-:W-:-:S13]  /*0760*/  ISETP.GE.U32.AND.EX P0, PT, R17, UR5, PT, P0 ;  /* 0x0000000511007c0c */ /* 0x000fda000bf06100 */
[----:B------:R-:W-:Y:S05]  /*0770*/  @P0 BRA `(.L_x_5) ;  /* 0x0000000400540947 */ /* 0x000fea0003800000 */
[----:B------:R-:W0:Y:S01]  /*0780*/  LDC.64 R14, c[0x0][0x628] ;  /* 0x00018a00ff0e7b82 */ /* 0x000e220000000a00 */
[----:B------:R-:W-:Y:S02]  /*0790*/  IMAD.MOV.U32 R6, RZ, RZ, R16 ;  /* 0x000000ffff067224 */ /* 0x000fe400078e0010 */
[----:B------:R-:W-:-:S05]  /*07a0*/  IMAD.MOV.U32 R7, RZ, RZ, R17 ;  /* 0x000000ffff077224 */ /* 0x000fca00078e0011 */
[----:B------:R-:W1:Y:S08]  /*07b0*/  LDC R0, c[0x0][0x630] ;  /* 0x00018c00ff007b82 */ /* 0x000e700000000800 */
[----:B------:R-:W2:Y:S01]  /*07c0*/  LDC.64 R20, c[0x0][0x620] ;  /* 0x00018800ff147b82 */ /* 0x000ea20000000a00 */
[----:B0-----:R-:W-:-:S04]  /*07d0*/  ISETP.NE.U32.AND P0, PT, R14, RZ, PT ;  /* 0x000000ff0e00720c */ /* 0x001fc80003f05070 */
[----:B------:R-:W-:-:S13]  /*07e0*/  ISETP.NE.AND.EX P0, PT, R15, RZ, PT, P0 ;  /* 0x000000ff0f00720c */ /* 0x000fda0003f05300 */
[----:B-12---:R-:W-:Y:S05]  /*07f0*/  @!P0 BRA `(.L_x_6) ;  /* 0x0000000000288947 */ /* 0x006fea0003800000 */
[----:B------:R-:W0:Y:S02]  /*0800*/  LDC R11, c[0x0][0x634] ;  /* 0x00018d00ff0b7b82 */ /* 0x000e240000000800 */
[----:B0-----:R-:W-:-:S05]  /*0810*/  IADD3 R11, P0, R16, R11, RZ ;  /* 0x0000000b100b7210 */ /* 0x001fca0007f1e0ff */
[----:B------:R-:W-:-:S04]  /*0820*/  IMAD.X R13, RZ, RZ, R17, P0 ;  /* 0x000000ffff0d7224 */ /* 0x000fc800000e0611 */
[----:B------:R-:W-:-:S04]  /*0830*/  IMAD.WIDE.U32 R6, R13, R14, RZ ;  /* 0x0000000e0d067225 */ /* 0x000fc800078e00ff */
[----:B------:R-:W-:-:S04]  /*0840*/  IMAD.WIDE.U32 R8, P0, R11, R15, R6 ;  /* 0x0000000f0b087225 */ /* 0x000fc80007800006 */
[----:B------:R-:W-:-:S04]  /*0850*/  IMAD.WIDE.U32 R6, R11, R14, RZ ;  /* 0x0000000e0b067225 */ /* 0x000fc800078e00ff */
[----:B------:R-:W-:Y:S01]  /*0860*/  IMAD.X R11, RZ, RZ, RZ, P0 ;  /* 0x000000ffff0b7224 */ /* 0x000fe200000e06ff */
[----:B------:R-:W-:Y:S01]  /*0870*/  IADD3 RZ, P0, R7, R8, RZ ;  /* 0x0000000807ff7210 */ /* 0x000fe20007f1e0ff */
[----:B------:R-:W-:-:S04]  /*0880*/  IMAD.MOV.U32 R10, RZ, RZ, R9 ;  /* 0x000000ffff0a7224 */ /* 0x000fc800078e0009 */
[----:B------:R-:W-:-:S08]  /*0890*/  IMAD.WIDE.U32.X R6, R13, R15, R10, P0 ;  /* 0x0000000f0d067225 */ /* 0x000fd000000e040a */
.L_x_6:
[-CC-:B------:R-:W-:Y:S01]  /*08a0*/  SHF.R.U64 R23, R6, R0.reuse, R7.reuse ;  /* 0x0000000006177219 */ /* 0x180fe20000001207 */
[----:B------:R-:W0:Y:S01]  /*08b0*/  LDC R10, c[0x0][0x618] ;  /* 0x00018600ff0a7b82 */ /* 0x000e220000000800 */
[----:B------:R-:W-:Y:S01]  /*08c0*/  SHF.R.U32.HI R5, RZ, R0, R7 ;  /* 0x00000000ff057219 */ /* 0x000fe20000011607 */
[----:B------:R-:W-:Y:S01]  /*08d0*/  ULDC UR4, c[0x0][0x150] ;  /* 0x0000540000047ab9 */ /* 0x000fe20000000800 */
[----:B------:R-:W-:Y:S02]  /*08e0*/  IADD3 R9, P0, RZ, -R23, RZ ;  /* 0x80000017ff097210 */ /* 0x000fe40007f1e0ff */
[----:B------:R-:W-:-:S03]  /*08f0*/  I2FP.F32.U32 R0, R4 ;  /* 0x0000000400007245 */ /* 0x000fc60000201000 */
[----:B------:R-:W1:Y:S01]  /*0900*/  LDC.64 R28, c[0x0][0x640] ;  /* 0x00019000ff1c7b82 */ /* 0x000e620000000a00 */
[----:B------:R-:W-:Y:S02]  /*0910*/  IMAD.X R11, RZ, RZ, ~R5, P0 ;  /* 0x000000ffff0b7224 */ /* 0x000fe400000e0e05 */
[----:B------:R-:W-:Y:S01]  /*0920*/  FMUL R0, R0, UR4 ;  /* 0x0000000400007c20 */ /* 0x000fe20008400000 */
[----:B------:R-:W-:Y:S01]  /*0930*/  IMAD.WIDE.U32 R6, R9, R20, R16 ;  /* 0x0000001409067225 */ /* 0x000fe200078e0010 */
[----:B------:R-:W-:-:S03]  /*0940*/  ULDC UR4, c[0x0][0x154] ;  /* 0x0000550000047ab9 */ /* 0x000fc60000000800 */
[----:B------:R-:W-:Y:S01]  /*0950*/  IMAD R8, R11, R20, RZ ;  /* 0x000000140b087224 */ /* 0x000fe200078e02ff */
[----:B------:R-:W2:Y:S01]  /*0960*/  LDC R5, c[0x0][0x144] ;  /* 0x00005100ff057b82 */ /* 0x000ea20000000800 */
[----:B------:R-:W3:Y:S02]  /*0970*/  F2I.U32.TRUNC.NTZ R0, R0 ;  /* 0x0000000000007305 */ /* 0x000ee4000020f000 */
[----:B------:R-:W-:-:S04]  /*0980*/  IMAD R9, R9, R21, R8 ;  /* 0x0000001509097224 */ /* 0x000fc800078e0208 */
[----:B------:R-:W-:Y:S01]  /*0990*/  IMAD.IADD R7, R7, 0x1, R9 ;  /* 0x0000000107077824 */ /* 0x000fe200078e0209 */
[----:B------:R-:W4:Y:S01]  /*09a0*/  LDC R12, c[0x0][0x608] ;  /* 0x00018200ff0c7b82 */ /* 0x000f220000000800 */
[----:B------:R-:W-:-:S03]  /*09b0*/  IMAD.MOV.U32 R9, RZ, RZ, -0x1 ;  /* 0xffffffffff097424 */ /* 0x000fc600078e00ff */
[-CC-:B0-----:R-:W-:Y:S02]  /*09c0*/  SHF.R.U64 R20, R6, R10.reuse, R7.reuse ;  /* 0x0000000a06147219 */ /* 0x181fe40000001207 */
[----:B------:R-:W-:Y:S02]  /*09d0*/  I2FP.F32.U32 R6, R3 ;  /* 0x0000000300067245 */ /* 0x000fe40000201000 */
[----:B------:R-:W0:Y:S01]  /*09e0*/  LDC R26, c[0x0][0x658] ;  /* 0x00019600ff1a7b82 */ /* 0x000e220000000800 */
[----:B-1----:R-:W-:Y:S01]  /*09f0*/  ISETP.NE.U32.AND P0, PT, R28, RZ, PT ;  /* 0x000000ff1c00720c */ /* 0x002fe20003f05070 */
[----:B---3--:R-:W-:Y:S01]  /*0a00*/  IMAD.MOV R8, RZ, RZ, -R0 ;  /* 0x000000ffff087224 */ /* 0x008fe200078e0a00 */
[----:B------:R-:W-:Y:S01]  /*0a10*/  SHF.R.U32.HI R7, RZ, R10, R7 ;  /* 0x0000000aff077219 */ /* 0x000fe20000011607 */
[----:B------:R-:W-:Y:S01]  /*0a20*/  FMUL R6, R6, UR4 ;  /* 0x0000000406067c20 */ /* 0x000fe20008400000 */
[----:B------:R-:W-:-:S03]  /*0a30*/  ISETP.NE.AND.EX P0, PT, R29, RZ, PT, P0 ;  /* 0x000000ff1d00720c */ /* 0x000fc60003f05300 */
[----:B------:R-:W1:Y:S01]  /*0a40*/  LDC R14, c[0x0][0x148] ;  /* 0x00005200ff0e7b82 */ /* 0x000e620000000800 */
[----:B--2---:R-:W-:-:S07]  /*0a50*/  IMAD R0, R5, R8, R4 ;  /* 0x0000000805007224 */ /* 0x004fce00078e0204 */
[----:B------:R-:W2:Y:S01]  /*0a60*/  LDC R24, c[0x0][0x600] ;  /* 0x00018000ff187b82 */ /* 0x000ea20000000800 */
[-CC-:B----4-:R-:W-:Y:S02]  /*0a70*/  SHF.R.U64 R30, R20, R12.reuse, R7.reuse ;  /* 0x0000000c141e7219 */ /* 0x190fe40000001207 */
[----:B------:R-:W-:Y:S01]  /*0a80*/  SHF.R.U32.HI R5, RZ, R12, R7 ;  /* 0x0000000cff057219 */ /* 0x000fe20000011607 */
[----:B------:R-:W-:Y:S01]  /*0a90*/  IMAD.MOV.U32 R7, RZ, RZ, 0x1 ;  /* 0x00000001ff077424 */ /* 0x000fe200078e00ff */
[----:B------:R3:W4:Y:S03]  /*0aa0*/  F2I.U32.TRUNC.NTZ R12, R6 ;  /* 0x00000006000c7305 */ /* 0x000726000020f000 */
[----:B------:R-:W1:Y:S01]  /*0ab0*/  LDC R15, c[0x0][0x648] ;  /* 0x00019200ff0f7b82 */ /* 0x000e620000000800 */
[-C--:B0-----:R-:W-:Y:S02]  /*0ac0*/  SHF.L.U32 R4, R9, R26.reuse, RZ ;  /* 0x0000001a09047219 */ /* 0x081fe400000006ff */
[----:B------:R-:W-:-:S02]  /*0ad0*/  SHF.R.U64 R32, R30, R26, R5 ;  /* 0x0000001a1e207219 */ /* 0x000fc40000001205 */
[----:B------:R-:W-:Y:S02]  /*0ae0*/  LOP3.LUT R11, RZ, R4, RZ, 0x33, !PT ;  /* 0x00000004ff0b7212 */ /* 0x000fe400078e33ff */
[-C--:B------:R-:W-:Y:S01]  /*0af0*/  SHF.R.U32.HI R5, RZ, R26.reuse, R5 ;  /* 0x0000001aff057219 */ /* 0x080fe20000011605 */
[----:B------:R-:W0:Y:S01]  /*0b00*/  LDC R21, c[0x0][0x638] ;  /* 0x00018e00ff157b82 */ /* 0x000e220000000800 */
[----:B------:R-:W-:Y:S01]  /*0b10*/  SHF.L.U32 R10, R7, R26, RZ ;  /* 0x0000001a070a7219 */ /* 0x000fe200000006ff */
[----:B------:R-:W-:-:S06]  /*0b20*/  IMAD.MOV.U32 R4, RZ, RZ, R32 ;  /* 0x000000ffff047224 */ /* 0x000fcc00078e0020 */
[----:B------:R-:W0:Y:S01]  /*0b30*/  LDC R114, c[0x0][0x610] ;  /* 0x00018400ff727b82 */ /* 0x000e220000000800 */
[----:B---34-:R-:W-:Y:S05]  /*0b40*/  @!P0 BRA `(.L_x_7) ;  /* 0x0000000000288947 */ /* 0x018fea0003800000 */
[----:B------:R-:W3:Y:S02]  /*0b50*/  LDC R9, c[0x0][0x64c] ;  /* 0x00019300ff097b82 */ /* 0x000ee40000000800 */
[----:B---3--:R-:W-:-:S05]  /*0b60*/  IADD3 R9, P0, R32, R9, RZ ;  /* 0x0000000920097210 */ /* 0x008fca0007f1e0ff */
        /* <DEDUP_REMOVED lines=8> */
.L_x_7:
[----:B-1----:R-:W-:Y:S01]  /*0bf0*/  SHF.R.U64 R4, R4, R15, R5 ;  /* 0x0000000f04047219 */ /* 0x002fe20000001205 */
[----:B--2---:R-:W-:Y:S01]  /*0c00*/  VIADD R5, R24, 0xffffffff ;  /* 0xffffffff18057836 */ /* 0x004fe20000000000 */
[----:B------:R-:W-:Y:S01]  /*0c10*/  LOP3.LUT R11, R30, R11, RZ, 0xc0, !PT ;  /* 0x0000000b1e0b7212 */ /* 0x000fe200078ec0ff */
[----:B------:R-:W-:Y:S02]  /*0c20*/  IMAD.MOV R12, RZ, RZ, -R12 ;  /* 0x000000ffff0c7224 */ /* 0x000fe400078e0a0c */
[----:B------:R-:W-:Y:S01]  /*0c30*/  IMAD.MOV R6, RZ, RZ, -R4 ;  /* 0x000000ffff067224 */ /* 0x000fe200078e0a04 */
[----:B------:R-:W-:Y:S01]  /*0c40*/  LOP3.LUT R5, R20, R5, RZ, 0xc0, !PT ;  /* 0x0000000514057212 */ /* 0x000fe200078ec0ff */
[----:B------:R-:W-:Y:S02]  /*0c50*/  @P3 IMAD R0, R14, R12, R3 ;  /* 0x0000000c0e003224 */ /* 0x000fe400078e0203 */
[----:B------:R-:W-:Y:S02]  /*0c60*/  IMAD R11, R10, R4, R11 ;  /* 0x000000040a0b7224 */ /* 0x000fe400078e020b */
[----:B0-----:R-:W-:-:S02]  /*0c70*/  IMAD R3, R6, R21, R32 ;  /* 0x0000001506037224 */ /* 0x001fc400078e0220 */
[----:B------:R-:W-:Y:S02]  /*0c80*/  IMAD R114, R11, R114, R0 ;  /* 0x000000720b727224 */ /* 0x000fe400078e0200 */
[----:B------:R-:W-:Y:S02]  /*0c90*/  IMAD R3, R3, R24, R5 ;  /* 0x0000001803037224 */ /* 0x000fe400078e0205 */
[----:B------:R-:W-:-:S03]  /*0ca0*/  IMAD.MOV.U32 R0, RZ, RZ, 0x1 ;  /* 0x00000001ff007424 */ /* 0x000fc600078e00ff */
[----:B------:R-:W-:Y:S02]  /*0cb0*/  SEL R115, R3, R114, !P3 ;  /* 0x0000007203737207 */ /* 0x000fe40005800000 */
[----:B------:R-:W-:-:S07]  /*0cc0*/  SEL R114, R114, R3, !P3 ;  /* 0x0000000372727207 */ /* 0x000fce0005800000 */
.L_x_5:
[----:B------:R-:W-:-:S08]  /*0cd0*/  NOP ;  /* 0x0000000000007918 */ /* 0x000fd00000000000 */
[----:B------:R-:W0:Y:S02]  /*0ce0*/  USETMAXREG.TRY_ALLOC.CTAPOOL UP0, 0xe8 ;  /* 0x000000e8000079c8 */ /* 0x000e240008000600 */
[----:B0-----:R-:W-:-:S13]  /*0cf0*/  PLOP3.LUT P0, PT, PT, PT, UP0, 0x80, 0x0 ;  /* 0x000000000000781c */ /* 0x001fda0003f0f008 */
[----:B------:R-:W-:Y:S05]  /*0d00*/  @!P0 BRA `(.L_x_5) ;  /* 0xfffffffc00f08947 */ /* 0x000fea000383ffff */
[----:B------:R-:W-:Y:S01]  /*0d10*/  ULDC.64 UR4, c[0x0][0x598] ;  /* 0x0001660000047ab9 */ /* 0x000fe20000000a00 */
[----:B------:R-:W-:Y:S01]  /*0d20*/  ULDC.64 UR44, c[0x0][0x208] ;  /* 0x00008200002c7ab9 */ /* 0x000fe20000000a00 */
[----:B------:R-:W-:-:S04]  /*0d30*/  ISETP.NE.U32.AND P0, PT, RZ, UR4, PT ;  /* 0x00000004ff007c0c */ /* 0x000fc8000bf05070 */
[----:B------:R-:W-:-:S13]  /*0d40*/  ISETP.NE.AND.EX P0, PT, RZ, UR5, PT, P0 ;  /* 0x00000005ff007c0c */ /* 0x000fda000bf05300 */
[----:B------:R-:W-:Y:S05]  /*0d50*/  @!P0 BRA `(.L_x_8) ;  /* 0x00000000001c8947 */ /* 0x000fea0003800000 */
[----:B------:R-:W0:Y:S02]  /*0d60*/  LDC.64 R4, c[0x0][0x598] ;  /* 0x00016600ff047b82 */ /* 0x000e240000000a00 */
[----:B0-----:R-:W2:Y:S02]  /*0d70*/  LDG.E.64 R4, desc[UR44][R4.64] ;  /* 0x0000002c04047981 */ /* 0x001ea4000c1e1b00 */
[----:B--2---:R-:W-:-:S04]  /*0d80*/  ISETP.NE.U32.AND P0, PT, R4, RZ, PT ;  /* 0x000000ff0400720c */ /* 0x004fc80003f05070 */
[----:B------:R-:W-:-:S13]  /*0d90*/  ISETP.NE.AND.EX P0, PT, R5, RZ, PT, P0 ;  /* 0x000000ff0500720c */ /* 0x000fda0003f05300 */
[----:B------:R-:W-:Y:S05]  /*0da0*/  @!P0 BRA `(.L_x_8) ;  /* 0x0000000000088947 */ /* 0x000fea0003800000 */
[----:B------:R0:W5:Y:S01]  /*0db0*/  LD.E R112, desc[UR44][R4.64] ;  /* 0x0000002c04707980 */ /* 0x000162000c101900 */
[----:B------:R-:W-:Y:S05]  /*0dc0*/  BRA `(.L_x_9) ;  /* 0x0000000000247947 */ /* 0x000fea0003800000 */
.L_x_8:
[----:B------:R-:W-:Y:S02]  /*0dd0*/  ULDC.64 UR4, c[0x0][0x588] ;  /* 0x0001620000047ab9 */ /* 0x000fe40000000a00 */
[----:B------:R-:W-:-:S04]  /*0de0*/  ISETP.NE.U32.AND P0, PT, RZ, UR4, PT ;  /* 0x00000004ff007c0c */ /* 0x000fc8000bf05070 */
[----:B------:R-:W-:-:S13]  /*0df0*/  ISETP.NE.AND.EX P0, PT, RZ, UR5, PT, P0 ;  /* 0x00000005ff007c0c */ /* 0x000fda000bf05300 */
[----:B------:R-:W-:Y:S05]  /*0e00*/  @!P0 BRA `(.L_x_10) ;  /* 0x00000000000c8947 */ /* 0x000fea0003800000 */
[----:B------:R-:W0:Y:S02]  /*0e10*/  LDC.64 R112, c[0x0][0x588] ;  /* 0x00016200ff707b82 */ /* 0x000e240000000a00 */
[----:B0-----:R1:W5:Y:S01]  /*0e20*/  LDG.E R112, desc[UR44][R112.64] ;  /* 0x0000002c70707981 */ /* 0x001362000c1e1900 */
[----:B------:R-:W-:Y:S05]  /*0e30*/  BRA `(.L_x_9) ;  /* 0x0000000000087947 */ /* 0x000fea0003800000 */
.L_x_10:
[----:B------:R-:W-:Y:S02]  /*0e40*/  ULDC UR4, c[0x0][0x580] ;  /* 0x0001600000047ab9 */ /* 0x000fe40000000800 */
[----:B------:R-:W-:-:S07]  /*0e50*/  IMAD.U32 R112, RZ, RZ, UR4 ;  /* 0x00000004ff707e24 */ /* 0x000fce000f8e00ff */
.L_x_9:
[----:B------:R-:W-:Y:S02]  /*0e60*/  ULDC.64 UR4, c[0x0][0x5a0] ;  /* 0x0001680000047ab9 */ /* 0x000fe40000000a00 */
[----:B------:R-:W-:-:S04]  /*0e70*/  ISETP.NE.U32.AND P0, PT, RZ, UR4, PT ;  /* 0x00000004ff007c0c */ /* 0x000fc8000bf05070 */
[----:B------:R-:W-:-:S13]  /*0e80*/  ISETP.NE.AND.EX P0, PT, RZ, UR5, PT, P0 ;  /* 0x00000005ff007c0c */ /* 0x000fda000bf05300 */
[----:B------:R-:W-:Y:S05]  /*0e90*/  @!P0 BRA `(.L_x_11) ;  /* 0x00000000001c8947 */ /* 0x000fea0003800000 */
[----:B0-----:R-:W0:Y:S02]  /*0ea0*/  LDC.64 R4, c[0x0][0x5a0] ;  /* 0x00016800ff047b82 */ /* 0x001e240000000a00 */
[----:B0-----:R-:W2:Y:S02]  /*0eb0*/  LDG.E.64 R4, desc[UR44][R4.64] ;  /* 0x0000002c04047981 */ /* 0x001ea4000c1e1b00 */
[----:B--2---:R-:W-:-:S04]  /*0ec0*/  ISETP.NE.U32.AND P0, PT, R4, RZ, PT ;  /* 0x000000ff0400720c */ /* 0x004fc80003f05070 */
[----:B------:R-:W-:-:S13]  /*0ed0*/  ISETP.NE.AND.EX P0, PT, R5, RZ, PT, P0 ;  /* 0x000000ff0500720c */ /* 0x000fda0003f05300 */
[----:B------:R-:W-:Y:S05]  /*0ee0*/  @!P0 BRA `(.L_x_11) ;  /* 0x0000000000088947 */ /* 0x000fea0003800000 */
[----:B-1----:R0:W5:Y:S01]  /*0ef0*/  LD.E R113, desc[UR44][R4.64] ;  /* 0x0000002c04717980 */ /* 0x002162000c101900 */
[----:B------:R-:W-:Y:S05]  /*0f00*/  BRA `(.L_x_12) ;  /* 0x0000000000247947 */ /* 0x000fea0003800000 */
.L_x_11:
[----:B------:R-:W-:Y:S02]  /*0f10*/  ULDC.64 UR4, c[0x0][0x590] ;  /* 0x0001640000047ab9 */ /* 0x000fe40000000a00 */
[----:B------:R-:W-:-:S04]  /*0f20*/  ISETP.NE.U32.AND P0, PT, RZ, UR4, PT ;  /* 0x00000004ff007c0c */ /* 0x000fc8000bf05070 */
[----:B------:R-:W-:-:S13]  /*0f30*/  ISETP.NE.AND.EX P0, PT, RZ, UR5, PT, P0 ;  /* 0x00000005ff007c0c */ /* 0x000fda000bf05300 */
[----:B------:R-:W-:Y:S05]  /*0f40*/  @!P0 BRA `(.L_x_13) ;  /* 0x00000000000c8947 */ /* 0x000fea0003800000 */
[----:B0-----:R-:W1:Y:S02]  /*0f50*/  LDC.64 R4, c[0x0][0x590] ;  /* 0x00016400ff047b82 */ /* 0x001e640000000a00 */
[----:B-1----:R1:W5:Y:S01]  /*0f60*/  LDG.E R113, desc[UR44][R4.64] ;  /* 0x0000002c04717981 */ /* 0x002362000c1e1900 */
[----:B------:R-:W-:Y:S05]  /*0f70*/  BRA `(.L_x_12) ;  /* 0x0000000000087947 */ /* 0x000fea0003800000 */
.L_x_13:
[----:B------:R-:W-:Y:S02]  /*0f80*/  ULDC UR4, c[0x0][0x584] ;  /* 0x0001610000047ab9 */ /* 0x000fe40000000800 */
[----:B-1----:R-:W-:-:S07]  /*0f90*/  IMAD.U32 R113, RZ, RZ, UR4 ;  /* 0x00000004ff717e24 */ /* 0x002fce000f8e00ff */
.L_x_12:
[----:B------:R-:W-:-:S13]  /*0fa0*/  LOP3.LUT P0, RZ, R0, 0xff, RZ, 0xc0, !PT ;  /* 0x000000ff00ff7812 */ /* 0x000fda000780c0ff */
[----:B------:R-:W-:Y:S05]  /*0fb0*/  @!P0 EXIT ;  /* 0x000000000000894d */ /* 0x000fea0003800000 */
[----:B------:R-:W-:Y:S01]  /*0fc0*/  ULDC UR4, c[0x0][0x28c] ;  /* 0x0000a30000047ab9 */ /* 0x000fe20000000800 */
[----:B------:R-:W-:Y:S01]  /*0fd0*/  LOP3.LUT R116, R19, 0x1, RZ, 0xfc, !PT ;  /* 0x0000000113747812 */ /* 0x000fe200078efcff */
[----:B------:R-:W-:Y:S01]  /*0fe0*/  UIADD3 UR4, UR4, 0x1f, URZ ;  /* 0x0000001f04047890 */ /* 0x000fe2000fffe03f */
[----:B------:R-:W-:Y:S01]  /*0ff0*/  UMOV UR36, URZ ;  /* 0x0000003f00247c82 */ /* 0x000fe20008000000 */
[----:B------:R-:W-:Y:S02]  /*1000*/  UMOV UR37, URZ ;  /* 0x0000003f00257c82 */ /* 0x000fe40008000000 */
[----:B------:R-:W-:-:S04]  /*1010*/  USHF.R.S32.HI UR5, URZ, 0x1f, UR4 ;  /* 0x0000001f3f057899 */ /* 0x000fc80008011404 */
[----:B------:R-:W-:-:S04]  /*1020*/  ULEA.HI UR5, UR5, UR4, URZ, 0x5 ;  /* 0x0000000405057291 */ /* 0x000fc8000f8f283f */
[----:B------:R-:W-:-:S12]  /*1030*/  USHF.R.S32.HI UR38, URZ, 0x5, UR5 ;  /* 0x000000053f267899 */ /* 0x000fd80008011405 */
.L_x_207:
[----:B------:R-:W-:Y:S01]  /*1040*/  LOP3.LUT R0, R18, 0x80, RZ, 0xc0, !PT ;  /* 0x0000008012007812 */ /* 0x000fe200078ec0ff */
[----:B--2---:R-:W2:Y:S01]  /*1050*/  S2UR UR6, SR_CgaCtaId ;  /* 0x00000000000679c3 */ /* 0x004ea20000008800 */
[----:B------:R-:W-:Y:S02]  /*1060*/  UMOV UR39, 0x400 ;  /* 0x0000040000277882 */ /* 0x000fe40000000000 */
[----:B------:R-:W-:-:S06]  /*1070*/  SHF.R.U32.HI R0, RZ, 0x7, R0 ;  /* 0x00000007ff007819 */ /* 0x000fcc0000011600 */
[----:B---3--:R-:W3:Y:S01]  /*1080*/  SHFL.IDX PT, R0, R0, RZ, 0x1f ;  /* 0x00001fff00007589 */ /* 0x008ee200000e0000 */
[----:B--2---:R-:W-:Y:S01]  /*1090*/  ULEA UR39, UR6, UR39, 0x18 ;  /* 0x0000002706277291 */ /* 0x004fe2000f8ec03f */
[----:B---3--:R-:W-:-:S13]  /*10a0*/  R2UR UR4, R0 ;  /* 0x00000000000472ca */ /* 0x008fda00000e0000 */
[----:B------:R-:W-:-:S04]  /*10b0*/  ULEA.HI UR5, UR4, UR4, URZ, 0x1 ;  /* 0x0000000404057291 */ /* 0x000fc8000f8f083f */
[----:B------:R-:W-:-:S04]  /*10c0*/  ULOP3.LUT UR5, UR5, 0xffffe, URZ, 0xc0, !UPT ;  /* 0x000ffffe05057892 */ /* 0x000fc8000f8ec03f */
[----:B------:R-:W-:-:S03]  /*10d0*/  UIADD3 UR5, UR4, -UR5, URZ ;  /* 0x8000000504057290 */ /* 0x000fc6000fffe03f */
[----:B------:R-:W-:Y:S01]  /*10e0*/  ULDC UR4, c[0x0][0x28c] ;  /* 0x0000a30000047ab9 */ /* 0x000fe20000000800 */
[----:B------:R-:W-:Y:S01]  /*10f0*/  ULEA UR5, UR5, UR39, 0xc ;  /* 0x0000002705057291 */ /* 0x000fe2000f8e603f */
[----:B------:R-:W-:-:S03]  /*1100*/  ISETP.LT.AND P0, PT, RZ, UR4, PT ;  /* 0x00000004ff007c0c */ /* 0x000fc6000bf01270 */
[----:B------:R-:W-:-:S04]  /*1110*/  UIADD3 UR5, UR5, 0x180, URZ ;  /* 0x0000018005057890 */ /* 0x000fc8000fffe03f */
[----:B------:R-:W-:-:S04]  /*1120*/  USHF.R.U32.HI UR5, URZ, 0x4, UR5 ;  /* 0x000000043f057899 */ /* 0x000fc80008011605 */
[----:B------:R-:W-:Y:S02]  /*1130*/  ULOP3.LUT UR40, UR5, 0x3fff, URZ, 0xc0, !UPT ;  /* 0x00003fff05287892 */ /* 0x000fe4000f8ec03f */
[----:B-1--45:R-:W-:Y:S10]  /*1140*/  @P0 BRA `(.L_x_14) ;  /* 0x0000000000400947 */ /* 0x032ff40003800000 */
[----:B------:R-:W-:Y:S01]  /*1150*/  MOV R0, 0x0 ;  /* 0x0000000000007802 */ /* 0x000fe20000000f00 */
[----:B------:R-:W-:Y:S01]  /*1160*/  ULDC.64 UR4, c[0x4][0x68] ;  /* 0x01001a0000047ab9 */ /* 0x000fe20000000a00 */
[----:B------:R-:W-:Y:S01]  /*1170*/  ULDC.64 UR6, c[0x4][0x8] ;  /* 0x0100020000067ab9 */ /* 0x000fe20000000a00 */
[----:B01----:R-:W-:Y:S01]  /*1180*/  IMAD.U32 R4, RZ, RZ, UR4 ;  /* 0x00000004ff047e24 */ /* 0x003fe2000f8e00ff */
[----:B------:R0:W1:Y:S01]  /*1190*/  LDC.64 R14, c[0x4][R0] ;  /* 0x01000000000e7b82 */ /* 0x0000620000000a00 */
[----:B------:R-:W-:Y:S01]  /*11a0*/  IMAD.U32 R5, RZ, RZ, UR5 ;  /* 0x00000005ff057e24 */ /* 0x000fe2000f8e00ff */
[----:B------:R-:W-:Y:S01]  /*11b0*/  ULDC.64 UR4, c[0x4][0x70] ;  /* 0x01001c0000047ab9 */ /* 0x000fe20000000a00 */
[----:B------:R-:W-:Y:S02]  /*11c0*/  IMAD.U32 R10, RZ, RZ, UR6 ;  /* 0x00000006ff0a7e24 */ /* 0x000fe4000f8e00ff */
[----:B------:R-:W-:Y:S02]  /*11d0*/  IMAD.U32 R6, RZ, RZ, UR4 ;  /* 0x00000004ff067e24 */ /* 0x000fe4000f8e00ff */
[----:B------:R-:W-:-:S02]  /*11e0*/  IMAD.U32 R7, RZ, RZ, UR5 ;  /* 0x00000005ff077e24 */ /* 0x000fc4000f8e00ff */
[----:B------:R-:W-:Y:S02]  /*11f0*/  IMAD.U32 R11, RZ, RZ, UR7 ;  /* 0x00000007ff0b7e24 */ /* 0x000fe4000f8e00ff */
[----:B------:R-:W-:Y:S02]  /*1200*/  IMAD.MOV.U32 R8, RZ, RZ, 0x1e1 ;  /* 0x000001e1ff087424 */ /* 0x000fe400078e00ff */
[----:B------:R-:W-:Y:S02]  /*1210*/  IMAD.MOV.U32 R12, RZ, RZ, 0x1 ;  /* 0x00000001ff0c7424 */ /* 0x000fe400078e00ff */
[----:B0-----:R-:W-:-:S07]  /*1220*/  IMAD.MOV.U32 R13, RZ, RZ, RZ ;  /* 0x000000ffff0d7224 */ /* 0x001fce00078e00ff */
[----:B------:R-:W-:-:S07]  /*1230*/  LEPC R20, `(.L_x_14) ;  /* 0x000000001014794e */ /* 0x000fce0000000000 */
[----:B-1---5:R-:W-:Y:S05]  /*1240*/  CALL.ABS.NOINC R14 ;  /* 0x000000000e007343 */ /* 0x022fea0003c00000 */
.L_x_14:
[----:B------:R-:W-:-:S13]  /*1250*/  ISETP.NE.AND P0, PT, R116, 0x3, PT ;  /* 0x000000037400780c */ /* 0x000fda0003f05270 */
[----:B------:R-:W-:Y:S05]  /*1260*/  @!P0 BRA `(.L_x_15) ;  /* 0x0000000000048947 */ /* 0x000fea0003800000 */
[----:B------:R-:W-:Y:S01]  /*1270*/  BPT.TRAP 0x1 ;  /* 0x000000040000795c */ /* 0x000fe20000300000 */
.L_x_15:
[----:B------:R-:W-:Y:S02]  /*1280*/  IMAD.U32 R3, RZ, RZ, UR37 ;  /* 0x00000025ff037e24 */ /* 0x000fe4000f8e00ff */
[----:B------:R-:W-:-:S03]  /*1290*/  IMAD.U32 R0, RZ, RZ, UR36 ;  /* 0x00000024ff007e24 */ /* 0x000fc6000f8e00ff */
[----:B------:R-:W-:Y:S02]  /*12a0*/  LEA R3, R3, UR39, 0x3 ;  /* 0x0000002703037c11 */ /* 0x000fe4000f8e18ff */
[----:B------:R-:W-:-:S04]  /*12b0*/  SHF.L.U32 R0, R0, 0x1f, RZ ;  /* 0x0000001f00007819 */ /* 0x000fc800000006ff */
[----:B------:R2:W3:Y:S01]  /*12c0*/  SYNCS.PHASECHK.TRANS64.TRYWAIT P1, [R3+URZ], R0 ;  /* 0x00000000030075a7 */ /* 0x0004e2000802017f */
[----:B------:R-:W-:Y:S05]  /*12d0*/  @!P0 BRA `(.L_x_16) ;  /* 0x0000000000048947 */ /* 0x000fea0003800000 */
[----:B------:R-:W-:Y:S01]  /*12e0*/  BPT.TRAP 0x1 ;  /* 0x000000040000795c */ /* 0x000fe20000300000 */
.L_x_16:
[----:B---3--:R-:W-:Y:S05]  /*12f0*/  @P1 BRA `(.L_x_17) ;  /* 0x0000000000081947 */ /* 0x008fea0003800000 */
[----:B------:R-:W3:Y:S02]  /*1300*/  SYNCS.PHASECHK.TRANS64.TRYWAIT P1, [R3+URZ], R0 ;  /* 0x00000000030075a7 */ /* 0x000ee4000802017f */
[----:B---3--:R-:W-:Y:S05]  /*1310*/  @!P1 BRA `(.L_x_18) ;  /* 0x0000009400249947 */ /* 0x008fea0003800000 */
.L_x_17:
[----:B------:R-:W-:-:S04]  /*1320*/  UISETP.LT.AND UP0, UPT, UR38, 0x1, UPT ;  /* 0x000000012600788c */ /* 0x000fc8000bf01270 */
[----:B------:R-:W-:-:S06]  /*1330*/  USEL UR4, UR38, 0x1, UP0 ;  /* 0x0000000126047887 */ /* 0x000fcc0008000000 */
[----:B--23--:R-:W-:Y:S01]  /*1340*/  IMAD.U32 R0, RZ, RZ, UR4 ;  /* 0x00000004ff007e24 */ /* 0x00cfe2000f8e00ff */
[----:B------:R-:W-:Y:S05]  /*1350*/  WARPSYNC.ALL ;  /* 0x0000000000007948 */ /* 0x000fea0003800000 */
[----:B------:R-:W-:-:S04]  /*1360*/  IADD3 R0, -R0, UR38, RZ ;  /* 0x0000002600007c10 */ /* 0x000fc8000fffe1ff */
[----:B------:R-:W-:Y:S01]  /*1370*/  ISETP.GE.AND P1, PT, R0, 0x1, PT ;  /* 0x000000010000780c */ /* 0x000fe20003f26270 */
[----:B------:R-:W-:Y:S01]  /*1380*/  UIADD3 UR5, UR39, 0x16180, URZ ;  /* 0x0001618027057890 */ /* 0x000fe2000fffe03f */
[----:B------:R-:W-:Y:S01]  /*1390*/  WARPGROUP.ARRIVE ;  /* 0x00000000000079c5 */ /* 0x000fe20000000000 */
[----:B------:R-:W-:Y:S02]  /*13a0*/  ULOP3.LUT UR4, UR40, 0x10000, URZ, 0xfc, !UPT ;  /* 0x0001000028047892 */ /* 0x000fe4000f8efc3f */
[----:B------:R-:W-:Y:S02]  /*13b0*/  USHF.R.U32.HI UR5, URZ, 0x4, UR5 ;  /* 0x000000043f057899 */ /* 0x000fe40008011605 */
[----:B------:R-:W-:Y:S02]  /*13c0*/  ULEA UR46, UR37, UR4, 0x9 ;  /* 0x00000004252e7291 */ /* 0x000fe4000f8e483f */
[----:B------:R-:W-:Y:S01]  /*13d0*/  ULOP3.LUT UR5, UR5, 0x3fff, URZ, 0xc0, !UPT ;  /* 0x00003fff05057892 */ /* 0x000fe2000f8ec03f */
[----:B------:R-:W-:Y:S01]  /*13e0*/  UMOV UR9, 0x80000020 ;  /* 0x8000002000097882 */ /* 0x000fe20000000000 */
[----:B------:R-:W-:-:S02]  /*13f0*/  UMOV UR11, 0x80000020 ;  /* 0x80000020000b7882 */ /* 0x000fc40000000000 */
[----:B------:R-:W-:Y:S01]  /*1400*/  ULOP3.LUT UR5, UR5, 0x10000, URZ, 0xfc, !UPT ;  /* 0x0001000005057892 */ /* 0x000fe2000f8efc3f */
[----:B------:R-:W-:Y:S01]  /*1410*/  UMOV UR8, UR46 ;  /* 0x0000002e00087c82 */ /* 0x000fe20008000000 */
[----:B------:R-:W-:Y:S02]  /*1420*/  UMOV UR13, UR9 ;  /* 0x00000009000d7c82 */ /* 0x000fe40008000000 */
[----:B------:R-:W-:Y:S01]  /*1430*/  UIMAD UR6, UR37, 0x2c0, UR5 ;  /* 0x000002c0250678a4 */ /* 0x000fe2000f8e0205 */
[----:B------:R-:W-:Y:S01]  /*1440*/  UMOV UR12, UR8 ;  /* 0x00000008000c7c82 */ /* 0x000fe20008000000 */
[----:B------:R-:W-:Y:S02]  /*1450*/  UMOV UR15, 0x80000020 ;  /* 0x80000020000f7882 */ /* 0x000fe40000000000 */
[----:B------:R-:W-:Y:S02]  /*1460*/  UIADD3 UR7, UR6, 0x40, URZ ;  /* 0x0000004006077890 */ /* 0x000fe4000fffe03f */
[----:B------:R-:W-:-:S02]  /*1470*/  UIADD3 UR14, UR6, 0x80, URZ ;  /* 0x00000080060e7890 */ /* 0x000fc4000fffe03f */
[----:B------:R-:W-:Y:S01]  /*1480*/  UMOV UR10, UR6 ;  /* 0x00000006000a7c82 */ /* 0x000fe20008000000 */
[----:B------:R-:W-:Y:S01]  /*1490*/  UIADD3 UR18, UR6, 0xc0, URZ ;  /* 0x000000c006127890 */ /* 0x000fe2000fffe03f */
[----:B------:R-:W-:Y:S01]  /*14a0*/  HGMMA.64x16x16.F32 R104, gdesc[UR8], RZ, !UPT, gsb0 ;  /* 0x00200000086879f0 */ /* 0x000fe2000c0008ff */
[----:B------:R-:W-:Y:S01]  /*14b0*/  UMOV UR10, UR7 ;  /* 0x00000007000a7c82 */ /* 0x000fe20008000000 */
[----:B------:R-:W-:Y:S01]  /*14c0*/  UMOV UR11, 0x80000020 ;  /* 0x80000020000b7882 */ /* 0x000fe20000000000 */
[----:B------:R-:W-:Y:S01]  /*14d0*/  UMOV UR16, UR8 ;  /* 0x0000000800107c82 */ /* 0x000fe20008000000 */
[----:B------:R-:W-:Y:S01]  /*14e0*/  UMOV UR17, UR9 ;  /* 0x0000000900117c82 */ /* 0x000fe20008000000 */
[----:B------:R-:W-:Y:S01]  /*14f0*/  UMOV UR19, 0x80000020 ;  /* 0x8000002000137882 */ /* 0x000fe20000000000 */
[----:B------:R-:W-:Y:S01]  /*1500*/  UIADD3 UR22, UR6, 0x100, URZ ;  /* 0x0000010006167890 */ /* 0x000fe2000fffe03f */
        /* <DEDUP_REMOVED lines=20> */
[----:B------:R-:W-:-:S02]  /*1650*/  WARPGROUP.DEPBAR.LE gsb0, 0x0 ;  /* 0x00008000000079c5 */ /* 0x000fc40000010000 */
[----:B------:R-:W-:-:S06]  /*1660*/  WARPGROUP.ARRIVE ;  /* 0x00000000000079c5 */ /* 0x000fcc0000000000 */
[----:B------:R-:W-:Y:S01]  /*1670*/  HGMMA.64x16x16.F32 R96, gdesc[UR8], RZ, !UPT, gsb0 ;  /* 0x00200000086079f0 */ /* 0x000fe2000c0008ff */
[----:B------:R-:W-:Y:S01]  /*1680*/  UIADD3 UR10, UR6, 0x240, URZ ;  /* 0x00000240060a7890 */ /* 0x000fe2000fffe03f */
[----:B------:R-:W-:Y:S01]  /*1690*/  UMOV UR11, 0x80000020 ;  /* 0x80000020000b7882 */ /* 0x000fe20000000000 */
[----:B------:R-:W-:Y:S02]  /*16a0*/  WARPGROUP.DEPBAR.LE gsb0, 0x0 ;  /* 0x00008000000079c5 */ /* 0x000fe40000010000 */
        /* <DEDUP_REMOVED lines=37> */
[----:B------:R-:W-:Y:S01]  /*1900*/  UMOV UR10, UR7 ;  /* 0x00000007000a7c82 */ /* 0x000fe20008000000 */
[----:B------:R-:W-:Y:S01]  /*1910*/  UMOV UR11, 0x80000020 ;  /* 0x80000020000b7882 */ /* 0x000fe20000000000 */
[----:B------:R-:W-:Y:S01]  /*1920*/  UIADD3 UR7, UR6, 0x42, URZ ;  /* 0x0000004206077890 */ /* 0x000fe2000fffe03f */
[----:B------:R-:W-:Y:S02]  /*1930*/  WARPGROUP.DEPBAR.LE gsb0, 0x0 ;  /* 0x00008000000079c5 */ /* 0x000fe40000010000 */
[----:B------:R-:W-:-:S06]  /*1940*/  WARPGROUP.ARRIVE ;  /* 0x00000000000079c5 */ /* 0x000fcc0000000000 */
[----:B------:R-:W-:Y:S01]  /*1950*/  HGMMA.64x16x16.F32 R24, gdesc[UR8], RZ, !UPT, gsb0 ;  /* 0x00200000081879f0 */ /* 0x000fe2000c0008ff */
[----:B------:R-:W-:Y:S02]  /*1960*/  UIADD3 UR8, UR46, 0x2, URZ ;  /* 0x000000022e087890 */ /* 0x000fe4000fffe03f */
[----:B------:R-:W-:Y:S01]  /*1970*/  UIADD3 UR10, UR6, 0x2, URZ ;  /* 0x00000002060a7890 */ /* 0x000fe2000fffe03f */
[----:B------:R-:W-:Y:S01]  /*1980*/  UMOV UR9, 0x80000020 ;  /* 0x8000002000097882 */ /* 0x000fe20000000000 */
[----:B------:R-:W-:Y:S01]  /*1990*/  UMOV UR11, 0x80000020 ;  /* 0x80000020000b7882 */ /* 0x000fe20000000000 */
[----:B------:R-:W-:Y:S02]  /*19a0*/  UMOV UR13, UR9 ;  /* 0x00000009000d7c82 */ /* 0x000fe40008000000 */
[----:B------:R-:W-:Y:S01]  /*19b0*/  UMOV UR12, UR8 ;  /* 0x00000008000c7c82 */ /* 0x000fe20008000000 */
        /* <DEDUP_REMOVED lines=12> */
[----:B------:R-:W-:-:S02]  /*1a80*/  WARPGROUP.DEPBAR.LE gsb0, 0x0 ;  /* 0x00008000000079c5 */ /* 0x000fc40000010000 */
[----:B------:R-:W-:-:S06]  /*1a90*/  WARPGROUP.ARRIVE ;  /* 0x00000000000079c5 */ /* 0x000fcc0000000000 */
[----:B------:R-:W-:Y:S01]  /*1aa0*/  HGMMA.64x16x16.F32 R104, gdesc[UR8], R104, gsb0 ;  /* 0x00200000086879f0 */ /* 0x000fe20008000868 */
[----:B------:R-:W-:Y:S01]  /*1ab0*/  UMOV UR10, UR7 ;  /* 0x00000007000a7c82 */ /* 0x000fe20008000000 */
[----:B------:R-:W-:Y:S01]  /*1ac0*/  UMOV UR11, 0x80000020 ;  /* 0x80000020000b7882 */ /* 0x000fe20000000000 */
[----:B------:R-:W-:Y:S02]  /*1ad0*/  WARPGROUP.DEPBAR.LE gsb0, 0x0 ;  /* 0x00008000000079c5 */ /* 0x000fe40000010000 */
[----:B------:R-:W-:-:S06]  /*1ae0*/  WARPGROUP.ARRIVE ;  /* 0x00000000000079c5 */ /* 0x000fcc0000000000 */
[----:B------:R-:W-:Y:S01]  /*1af0*/  HGMMA.64x16x16.F32 R96, gdesc[UR8], R96, gsb0 ;  /* 0x00200000086079f0 */ /* 0x000fe20008000860 */
[----:B------:R-:W-:Y:S01]  /*1b00*/  UIADD3 UR10, UR6, 0x242, URZ ;  /* 0x00000242060a7890 */ /* 0x000fe2000fffe03f */
[----:B------:R-:W-:Y:S01]  /*1b10*/  UMOV UR11, 0x80000020 ;  /* 0x80000020000b7882 */ /* 0x000fe20000000000 */
[----:B------:R-:W-:Y:S01]  /*1b20*/  UIADD3 UR6, UR6, 0x282, URZ ;  /* 0x0000028206067890 */ /* 0x000fe2000fffe03f */
[----:B------:R-:W-:Y:S02]  /*1b30*/  WARPGROUP.DEPBAR.LE gsb0, 0x0 ;  /* 0x00008000000079c5 */ /* 0x000fe40000010000 */
[----:B------:R-:W-:-:S06]  /*1b40*/  WARPGROUP.ARRIVE ;  /* 0x00000000000079c5 */ /* 0x000fcc0000000000 */
[----:B------:R-:W-:Y:S03]  /*1b50*/  HGMMA.64x16x16.F32 R88, gdesc[UR12], R88, gsb0 ;  /* 0x002000000c5879f0 */ /* 0x000fe60008000858 */
        /* <DEDUP_REMOVED lines=20> */
[----:B------:R-:W-:Y:S01]  /*1ca0*/  HGMMA.64x16x16.F32 R32, gdesc[UR8], R32, gsb0 ;  /* 0x00200000082079f0 */ /* 0x000fe20008000820 */
[----:B------:R-:W-:Y:S01]  /*1cb0*/  UMOV UR10, UR6 ;  /* 0x00000006000a7c82 */ /* 0x000fe20008000000 */
[----:B------:R-:W-:Y:S01]  /*1cc0*/  UMOV UR11, 0x80000020 ;  /* 0x80000020000b7882 */ /* 0x000fe20000000000 */
[----:B------:R-:W-:Y:S02]  /*1cd0*/  WARPGROUP.DEPBAR.LE gsb0, 0x0 ;  /* 0x00008000000079c5 */ /* 0x000fe40000010000 */
[----:B------:R-:W-:-:S06]  /*1ce0*/  WARPGROUP.ARRIVE ;  /* 0x00000000000079c5 */ /* 0x000fcc0000000000 */
[----:B------:R-:W-:Y:S03]  /*1cf0*/  HGMMA.64x16x16.F32 R24, gdesc[UR8], R24, gsb0 ;  /* 0x00200000081879f0 */ /* 0x000fe60008000818 */
[----:B------:R-:W-:Y:S02]  /*1d00*/  WARPGROUP.DEPBAR.LE gsb0, 0x0 ;  /* 0x00008000000079c5 */ /* 0x000fe40000010000 */
[----:B------:R-:W-:Y:S05]  /*1d10*/  @!P1 BRA `(.L_x_19) ;  /* 0x0000000800b89947 */ /* 0x000fea0003800000 */
[----:B------:R-:W-:Y:S01]  /*1d20*/  UIADD3 UR6, UR37, 0x1, URZ ;  /* 0x0000000125067890 */ /* 0x000fe2000fffe03f */
[----:B------:R-:W-:-:S03]  /*1d30*/  IMAD.MOV.U32 R3, RZ, RZ, R0 ;  /* 0x000000ffff037224 */ /* 0x000fc600078e0000 */
[----:B------:R-:W-:-:S04]  /*1d40*/  UISETP.NE.AND UP0, UPT, UR6, 0xb, UPT ;  /* 0x0000000b0600788c */ /* 0x000fc8000bf05270 */
[----:B------:R-:W-:Y:S02]  /*1d50*/  USEL UR7, URZ, 0x1, UP0 ;  /* 0x000000013f077887 */ /* 0x000fe40008000000 */
[----:B------:R-:W-:Y:S02]  /*1d60*/  USEL UR6, UR6, URZ, UP0 ;  /* 0x0000003f06067287 */ /* 0x000fe40008000000 */
[----:B------:R-:W-:-:S06]  /*1d70*/  ULOP3.LUT UR7, UR36, UR7, URZ, 0x3c, !UPT ;  /* 0x0000000724077292 */ /* 0x000fcc000f8e3c3f */
[----:B------:R-:W-:Y:S01]  /*1d80*/  IMAD.U32 R6, RZ, RZ, UR7 ;  /* 0x00000007ff067e24 */ /* 0x000fe2000f8e00ff */
[----:B------:R-:W-:-:S06]  /*1d90*/  UMOV UR7, UR37 ;  /* 0x0000002500077c82 */ /* 0x000fcc0008000000 */
.L_x_26:
[----:B------:R-:W-:Y:S05]  /*1da0*/  @!P0 BRA `(.L_x_20) ;  /* 0x0000000000048947 */ /* 0x000fea0003800000 */
[----:B------:R-:W-:Y:S01]  /*1db0*/  BPT.TRAP 0x1 ;  /* 0x000000040000795c */ /* 0x000fe20000300000 */
.L_x_20:
[----:B------:R-:W-:Y:S01]  /*1dc0*/  ULEA UR8, UR6, UR39, 0x3 ;  /* 0x0000002706087291 */ /* 0x000fe2000f8e183f */
[----:B01----:R-:W-:-:S08]  /*1dd0*/  SHF.L.U32 R4, R6, 0x1f, RZ ;  /* 0x0000001f06047819 */ /* 0x003fd000000006ff */
[----:B------:R0:W1:Y:S01]  /*1de0*/  SYNCS.PHASECHK.TRANS64.TRYWAIT P1, [UR8], R4 ;  /* 0x00000004ff0075a7 */ /* 0x0000620008020148 */
[----:B------:R-:W-:Y:S05]  /*1df0*/  @!P0 BRA `(.L_x_21) ;  /* 0x0000000000048947 */ /* 0x000fea0003800000 */
[----:B------:R-:W-:Y:S01]  /*1e00*/  BPT.TRAP 0x1 ;  /* 0x000000040000795c */ /* 0x000fe20000300000 */
.L_x_21:
[----:B-1----:R-:W-:Y:S05]  /*1e10*/  @P1 BRA `(.L_x_22) ;  /* 0x0000000000081947 */ /* 0x002fea0003800000 */
[----:B------:R-:W1:Y:S02]  /*1e20*/  SYNCS.PHASECHK.TRANS64.TRYWAIT P1, [UR8], R4 ;  /* 0x00000004ff0075a7 */ /* 0x000e640008020148 */
[----:B-1----:R-:W-:Y:S05]  /*1e30*/  @!P1 BRA `(.L_x_23) ;  /* 0x0000008800709947 */ /* 0x002fea0003800000 */
.L_x_22:
[----:B------:R-:W-:Y:S01]  /*1e40*/  ULEA UR10, UR6, UR4, 0x9 ;  /* 0x00000004060a7291 */ /* 0x000fe2000f8e483f */
[----:B------:R-:W-:Y:S01]  /*1e50*/  WARPGROUP.ARRIVE ;  /* 0x00000000000079c5 */ /* 0x000fe20000000000 */
[----:B------:R-:W-:Y:S01]  /*1e60*/  UIMAD UR8, UR6, 0x2c0, UR5 ;  /* 0x000002c0060878a4 */ /* 0x000fe2000f8e0205 */
[----:B------:R-:W-:Y:S01]  /*1e70*/  UMOV UR13, 0x80000020 ;  /* 0x80000020000d7882 */ /* 0x000fe20000000000 */
[----:B------:R-:W-:Y:S02]  /*1e80*/  UMOV UR15, 0x80000020 ;  /* 0x80000020000f7882 */ /* 0x000fe40000000000 */
[----:B------:R-:W-:Y:S01]  /*1e90*/  UIADD3 UR9, UR8, 0x40, URZ ;  /* 0x0000004008097890 */ /* 0x000fe2000fffe03f */
[----:B------:R-:W-:Y:S02]  /*1ea0*/  UMOV UR12, UR10 ;  /* 0x0000000a000c7c82 */ /* 0x000fe40008000000 */
[----:B------:R-:W-:Y:S01]  /*1eb0*/  UMOV UR14, UR8 ;  /* 0x00000008000e7c82 */ /* 0x000fe20008000000 */
[----:B------:R-:W-:Y:S01]  /*1ec0*/  UIADD3 UR11, UR8, 0x80, URZ ;  /* 0x00000080080b7890 */ /* 0x000fe2000fffe03f */
[----:B------:R-:W-:Y:S01]  /*1ed0*/  HGMMA.64x16x16.F32 R104, gdesc[UR12], R104, gsb0 ;  /* 0x002000000c6879f0 */ /* 0x000fe20008000868 */
[----:B------:R-:W-:Y:S01]  /*1ee0*/  UMOV UR15, 0x80000020 ;  /* 0x80000020000f7882 */ /* 0x000fe20000000000 */
[----:B------:R-:W-:Y:S01]  /*1ef0*/  UMOV UR14, UR9 ;  /* 0x00000009000e7c82 */ /* 0x000fe20008000000 */
[----:B------:R-:W-:-:S02]  /*1f00*/  UIADD3 UR16, UR8, 0xc0, URZ ;  /* 0x000000c008107890 */ /* 0x000fc4000fffe03f */
[----:B------:R-:W-:Y:S01]  /*1f10*/  UIADD3 UR9, UR8, 0x100, URZ ;  /* 0x0000010008097890 */ /* 0x000fe2000fffe03f */
[----:B------:R-:W-:Y:S02]  /*1f20*/  WARPGROUP.DEPBAR.LE gsb0, 0x0 ;  /* 0x00008000000079c5 */ /* 0x000fe40000010000 */
[----:B------:R-:W-:-:S06]  /*1f30*/  WARPGROUP.ARRIVE ;  /* 0x00000000000079c5 */ /* 0x000fcc0000000000 */
[----:B------:R-:W-:Y:S01]  /*1f40*/  HGMMA.64x16x16.F32 R96, gdesc[UR12], R96, gsb0 ;  /* 0x002000000c6079f0 */ /* 0x000fe20008000860 */
[----:B------:R-:W-:Y:S01]  /*1f50*/  UMOV UR14, UR11 ;  /* 0x0000000b000e7c82 */ /* 0x000fe20008000000 */
[----:B------:R-:W-:Y:S01]  /*1f60*/  UMOV UR15, 0x80000020 ;  /* 0x80000020000f7882 */ /* 0x000fe20000000000 */
        /* <DEDUP_REMOVED lines=51> */
[----:B------:R-:W-:Y:S02]  /*22a0*/  UIADD3 UR12, UR10, 0x2, URZ ;  /* 0x000000020a0c7890 */ /* 0x000fe4000fffe03f */
[----:B------:R-:W-:Y:S01]  /*22b0*/  UIADD3 UR14, UR8, 0x2, URZ ;  /* 0x00000002080e7890 */ /* 0x000fe2000fffe03f */
[----:B------:R-:W-:Y:S01]  /*22c0*/  UMOV UR13, 0x80000020 ;  /* 0x80000020000d7882 */ /* 0x000fe20000000000 */
        /* <DEDUP_REMOVED lines=37> */
[----:B------:R-:W-:Y:S02]  /*2520*/  UIADD3 UR11, UR8, 0x242, URZ ;  /* 0x00000242080b7890 */ /* 0x000fe4000fffe03f */
        /* <DEDUP_REMOVED lines=26> */
[----:B------:R-:W-:Y:S01]  /*26d0*/  BPT.TRAP 0x1 ;  /* 0x000000040000795c */ /* 0x000fe20000300000 */
.L_x_24:
[----:B------:R-:W-:Y:S01]  /*26e0*/  ULEA UR8, UR7, UR39, 0x3 ;  /* 0x0000002707087291 */ /* 0x000fe2000f8e183f */
[----:B------:R-:W-:-:S03]  /*26f0*/  ISETP.GT.U32.AND P1, PT, R19, 0x1, PT ;  /* 0x000000011300780c */ /* 0x000fc60003f24070 */
[----:B------:R-:W-:-:S04]  /*2700*/  UIADD3 UR8, UR8, 0x58, URZ ;  /* 0x0000005808087890 */ /* 0x000fc8000fffe03f */
[----:B------:R-:W-:-:S09]  /*2710*/  UPRMT UR8, URZ, 0x654, UR8 ;  /* 0x000006543f087896 */ /* 0x000fd20008000008 */
[----:B------:R-:W-:Y:S01]  /*2720*/  SYNCS.ARRIVE.TRANS64.RED.A1T0 RZ, [UR8], RZ ;  /* 0x000000ffffff79a7 */ /* 0x000fe20008100408 */
[----:B------:R-:W-:Y:S05]  /*2730*/  @P1 BRA `(.L_x_25) ;  /* 0x0000000000041947 */ /* 0x000fea0003800000 */
[----:B------:R-:W-:Y:S01]  /*2740*/  BPT.TRAP 0x1 ;  /* 0x000000040000795c */ /* 0x000fe20000300000 */
.L_x_25:
[----:B------:R-:W-:Y:S01]  /*2750*/  UIADD3 UR6, UR6, 0x1, URZ ;  /* 0x0000000106067890 */ /* 0x000fe2000fffe03f */
[C---:B------:R-:W-:Y:S01]  /*2760*/  ISETP.GT.AND P1, PT, R3.reuse, 0x1, PT ;  /* 0x000000010300780c */ /* 0x040fe20003f24270 */
[----:B------:R-:W-:Y:S01]  /*2770*/  UIADD3 UR7, UR7, 0x1, URZ ;  /* 0x0000000107077890 */ /* 0x000fe2000fffe03f */
[----:B------:R-:W-:Y:S01]  /*2780*/  VIADD R3, R3, 0xffffffff ;  /* 0xffffffff03037836 */ /* 0x000fe20000000000 */
[----:B------:R-:W-:Y:S02]  /*2790*/  UISETP.NE.AND UP0, UPT, UR6, 0xb, UPT ;  /* 0x0000000b0600788c */ /* 0x000fe4000bf05270 */
[----:B------:R-:W-:Y:S02]  /*27a0*/  UISETP.NE.AND UP1, UPT, UR7, 0xb, UPT ;  /* 0x0000000b0700788c */ /* 0x000fe4000bf25270 */
[----:B------:R-:W-:Y:S02]  /*27b0*/  USEL UR8, URZ, 0x1, UP0 ;  /* 0x000000013f087887 */ /* 0x000fe40008000000 */
[----:B------:R-:W-:-:S02]  /*27c0*/  USEL UR6, UR6, URZ, UP0 ;  /* 0x0000003f06067287 */ /* 0x000fc40008000000 */
[----:B------:R-:W-:Y:S02]  /*27d0*/  USEL UR7, UR7, URZ, UP1 ;  /* 0x0000003f07077287 */ /* 0x000fe40008800000 */
[----:B------:R-:W-:Y:S01]  /*27e0*/  LOP3.LUT R6, R6, UR8, RZ, 0x3c, !PT ;  /* 0x0000000806067c12 */ /* 0x000fe2000f8e3cff */
[----:B------:R-:W-:Y:S09]  /*27f0*/  @P1 BRA `(.L_x_26) ;  /* 0xfffffff400681947 */ /* 0x000ff2000383ffff */
.L_x_19:
[----:B------:R-:W2:Y:S02]  /*2800*/  LDC R3, c[0x0][0x28c] ;  /* 0x0000a300ff037b82 */ /* 0x000ea40000000800 */
[----:B--2---:R-:W-:-:S13]  /*2810*/  ISETP.GE.AND P1, PT, R3, 0x1, PT ;  /* 0x000000010300780c */ /* 0x004fda0003f26270 */
[----:B------:R-:W-:Y:S05]  /*2820*/  @!P1 BRA `(.L_x_27) ;  /* 0x0000000000349947 */ /* 0x000fea0003800000 */
[----:B------:R-:W-:Y:S05]  /*2830*/  @!P0 BRA `(.L_x_28) ;  /* 0x0000000000048947 */ /* 0x000fea0003800000 */
[----:B------:R-:W-:Y:S01]  /*2840*/  BPT.TRAP 0x1 ;  /* 0x000000040000795c */ /* 0x000fe20000300000 */
.L_x_28:
[----:B------:R-:W-:Y:S01]  /*2850*/  VIADD R0, R0, UR37 ;  /* 0x0000002500007c36 */ /* 0x000fe20008000000 */
[----:B------:R-:W-:-:S03]  /*2860*/  ISETP.GT.U32.AND P0, PT, R19, 0x1, PT ;  /* 0x000000011300780c */ /* 0x000fc60003f04070 */
[----:B01----:R-:W-:-:S05]  /*2870*/  IMAD.WIDE.U32 R4, R0, -0x45d1745d, RZ ;  /* 0xba2e8ba300047825 */ /* 0x003fca00078e00ff */
[----:B------:R-:W-:-:S05]  /*2880*/  SHF.R.U32.HI R5, RZ, 0x3, R5 ;  /* 0x00000003ff057819 */ /* 0x000fca0000011605 */
[----:B------:R-:W-:-:S05]  /*2890*/  IMAD R0, R5, -0xb, R0 ;  /* 0xfffffff505007824 */ /* 0x000fca00078e0200 */
[----:B------:R-:W-:-:S05]  /*28a0*/  LEA R0, R0, UR39, 0x3 ;  /* 0x0000002700007c11 */ /* 0x000fca000f8e18ff */
[----:B------:R-:W-:-:S05]  /*28b0*/  VIADD R0, R0, 0x58 ;  /* 0x0000005800007836 */ /* 0x000fca0000000000 */
[----:B------:R-:W-:-:S04]  /*28c0*/  PRMT R0, RZ, 0x654, R0 ;  /* 0x00000654ff007816 */ /* 0x000fc80000000000 */
[----:B------:R2:W-:Y:S01]  /*28d0*/  SYNCS.ARRIVE.TRANS64.RED.A1T0 RZ, [R0+URZ], RZ ;  /* 0x000000ff00ff79a7 */ /* 0x0005e2000810043f */
[----:B------:R-:W-:Y:S05]  /*28e0*/  @P0 BRA `(.L_x_27) ;  /* 0x0000000000040947 */ /* 0x000fea0003800000 */
[----:B------:R-:W-:Y:S01]  /*28f0*/  BPT.TRAP 0x1 ;  /* 0x000000040000795c */ /* 0x000fe20000300000 */
.L_x_27:
[----:B------:R-:W3:Y:S01]  /*2900*/  LDC R7, c[0x0][0x288] ;  /* 0x0000a200ff077b82 */ /* 0x000ee20000000800 */
[----:B------:R-:W-:Y:S01]  /*2910*/  IMAD R9, R115, 0xb0, RZ ;  /* 0x000000b073097824 */ /* 0x000fe200078e02ff */
[----:B------:R-:W-:Y:S01]  /*2920*/  UIADD3 UR37, UR38, UR37, URZ ;  /* 0x0000002526257290 */ /* 0x000fe2000fffe03f */
[----:B------:R-:W-:Y:S01]  /*2930*/  SHF.R.U32.HI R3, RZ, 0x2, R18 ;  /* 0x00000002ff037819 */ /* 0x000fe20000011612 */
[----:B------:R-:W-:Y:S01]  /*2940*/  IMAD.SHL.U32 R11, R114, 0x80, RZ ;  /* 0x00000080720b7824 */ /* 0x000fe200078e00ff */
[----:B01----:R-:W-:Y:S01]  /*2950*/  LOP3.LUT R4, R18, 0x60, RZ, 0xc0, !PT ;  /* 0x0000006012047812 */ /* 0x003fe200078ec0ff */
[----:B------:R-:W-:Y:S01]  /*2960*/  UISETP.GT.U32.AND UP0, UPT, UR37, 0xa, UPT ;  /* 0x0000000a2500788c */ /* 0x000fe2000bf04070 */
[----:B--2---:R-:W-:Y:S01]  /*2970*/  LOP3.LUT R0, R22, 0x1, RZ, 0xc0, !PT ;  /* 0x0000000116007812 */ /* 0x004fe200078ec0ff */
[----:B------:R-:W-:Y:S01]  /*2980*/  IMAD.SHL.U32 R12, R18, 0x2, RZ ;  /* 0x00000002120c7824 */ /* 0x000fe200078e00ff */
[----:B------:R-:W-:Y:S01]  /*2990*/  LOP3.LUT R3, R3, 0x7, RZ, 0xc0, !PT ;  /* 0x0000000703037812 */ /* 0x000fe200078ec0ff */
[----:B------:R-:W-:Y:S01]  /*29a0*/  ULDC UR7, c[0x0][0x284] ;  /* 0x0000a10000077ab9 */ /* 0x000fe20000000800 */
[----:B------:R-:W-:Y:S01]  /*29b0*/  SHF.R.U32.HI R6, RZ, 0x1, R4 ;  /* 0x00000001ff067819 */ /* 0x000fe20000011604 */
[----:B------:R-:W-:Y:S01]  /*29c0*/  IMAD.SHL.U32 R8, R0, 0x40, RZ ;  /* 0x0000004000087824 */ /* 0x000fe200078e00ff */
[----:B------:R-:W-:Y:S01]  /*29d0*/  LOP3.LUT R4, R18, 0x3, RZ, 0xc0, !PT ;  /* 0x0000000312047812 */ /* 0x000fe200078ec0ff */
[----:B------:R-:W-:Y:S01]  /*29e0*/  UISETP.LT.U32.AND UP0, UPT, UR38, 0xb, UP0 ;  /* 0x0000000b2600788c */ /* 0x000fe20008701070 */
[----:B------:R-:W-:Y:S01]  /*29f0*/  SHF.R.S32.HI R15, RZ, 0x1f, R23 ;  /* 0x0000001fff0f7819 */ /* 0x000fe20000011417 */
[----:B------:R-:W-:Y:S01]  /*2a00*/  UISETP.GE.U32.AND UP1, UPT, UR38, 0xb, UPT ;  /* 0x0000000b2600788c */ /* 0x000fe2000bf26070 */
[--C-:B------:R-:W-:Y:S01]  /*2a10*/  IADD3 R5, RZ, -R6, -R3.reuse ;  /* 0x80000006ff057210 */ /* 0x100fe20007ffe803 */
[----:B------:R-:W-:Y:S01]  /*2a20*/  ULDC.64 UR8, c[0x0][0x5d0] ;  /* 0x0001740000087ab9 */ /* 0x000fe20000000a00 */
[C---:B------:R-:W-:Y:S01]  /*2a30*/  LOP3.LUT R12, R9.reuse, 0x6, R12, 0xf8, !PT ;  /* 0x00000006090c7812 */ /* 0x040fe200078ef80c */
[----:B------:R-:W-:Y:S01]  /*2a40*/  UIMAD.WIDE.U32 UR4, UR37, -0x45d1745d, URZ ;  /* 0xba2e8ba3250478a5 */ /* 0x000fe2000f8e003f */
[----:B------:R-:W-:Y:S01]  /*2a50*/  LOP3.LUT R3, R8, 0x40, R3, 0xe2, !PT ;  /* 0x0000004008037812 */ /* 0x000fe200078ee203 */
[----:B------:R-:W-:Y:S01]  /*2a60*/  USEL UR6, URZ, 0x1, !UP0 ;  /* 0x000000013f067887 */ /* 0x000fe2000c000000 */
[----:B------:R-:W-:Y:S01]  /*2a70*/  SHF.R.S32.HI R13, RZ, 0x1f, R12 ;  /* 0x0000001fff0d7819 */ /* 0x000fe2000001140c */
[----:B---3--:R-:W-:Y:S01]  /*2a80*/  IMAD R8, R4, -0x2, R7 ;  /* 0xfffffffe04087824 */ /* 0x008fe200078e0207 */
[----:B------:R-:W-:Y:S01]  /*2a90*/  ISETP.GE.AND P0, PT, R9, R7, PT ;  /* 0x000000070900720c */ /* 0x000fe20003f06270 */
[----:B------:R-:W-:Y:S01]  /*2aa0*/  IMAD R4, R15, UR8, RZ ;  /* 0x000000080f047c24 */ /* 0x000fe2000f8e02ff */
[----:B------:R-:W-:Y:S01]  /*2ab0*/  USHF.R.U32.HI UR4, URZ, 0x3, UR5 ;  /* 0x000000033f047899 */ /* 0x000fe20008011605 */
[----:B------:R-:W-:Y:S01]  /*2ac0*/  IMAD R0, R0, -0x40, R5 ;  /* 0xffffffc000007824 */ /* 0x000fe200078e0205 */
[----:B------:R-:W-:Y:S01]  /*2ad0*/  ISETP.GE.OR P0, PT, R11, UR7, P0 ;  /* 0x000000070b007c0c */ /* 0x000fe20008706670 */
[----:B------:R-:W-:Y:S01]  /*2ae0*/  IMAD.WIDE R114, R114, 0x80, RZ ;  /* 0x0000008072727825 */ /* 0x000fe200078e02ff */
[----:B------:R-:W-:-:S02]  /*2af0*/  ULOP3.LUT UR36, UR36, UR6, URZ, 0x3c, !UPT ;  /* 0x0000000624247292 */ /* 0x000fc4000f8e3c3f */
[----:B------:R-:W-:Y:S01]  /*2b00*/  UIMAD UR37, UR4, -0xb, UR37 ;  /* 0xfffffff5042578a4 */ /* 0x000fe2000f8e0225 */
[C---:B------:R-:W-:Y:S01]  /*2b10*/  IMAD R7, R23.reuse, UR9, R4 ;  /* 0x0000000917077c24 */ /* 0x040fe2000f8e0204 */
[----:B------:R-:W-:Y:S01]  /*2b20*/  @UP1 ULOP3.LUT UR36, UR36, 0x1, UR4, 0x78, !UPT ;  /* 0x0000000124241892 */ /* 0x000fe2000f8e7804 */
[----:B------:R-:W-:Y:S01]  /*2b30*/  IMAD.WIDE.U32 R4, R23, UR8, R12 ;  /* 0x0000000817047c25 */ /* 0x000fe2000f8e000c */
[----:B------:R-:W-:Y:S02]  /*2b40*/  IADD3 R0, -R11, UR7, R0 ;  /* 0x000000070b007c10 */ /* 0x000fe4000fffe100 */
[----:B------:R-:W-:Y:S01]  /*2b50*/  LOP3.LUT R127, R114, R3, R6, 0xfe, !PT ;  /* 0x00000003727f7212 */ /* 0x000fe200078efe06 */
[----:B------:R-:W-:Y:S02]  /*2b60*/  IMAD.IADD R3, R8, 0x1, -R9 ;  /* 0x0000000108037824 */ /* 0x000fe400078e0a09 */
[----:B------:R-:W-:Y:S02]  /*2b70*/  IMAD.IADD R7, R5, 0x1, R7 ;  /* 0x0000000105077824 */ /* 0x000fe400078e0207 */
[----:B------:R-:W-:-:S02]  /*2b80*/  IMAD.MOV.U32 R8, RZ, RZ, -0x1 ;  /* 0xffffffffff087424 */ /* 0x000fc400078e00ff */
[----:B------:R-:W-:Y:S01]  /*2b90*/  IMAD.MOV.U32 R6, RZ, RZ, R4 ;  /* 0x000000ffff067224 */ /* 0x000fe200078e0004 */
[----:B------:R-:W-:Y:S06]  /*2ba0*/  @P0 BRA `(.L_x_29) ;  /* 0x0000005800cc0947 */ /* 0x000fec0003800000 */
[----:B------:R-:W0:Y:S01]  /*2bb0*/  LDC.64 R4, c[0x0][0x5c8] ;  /* 0x00017200ff047b82 */ /* 0x000e220000000a00 */
[----:B-----5:R-:W-:Y:S01]  /*2bc0*/  FSETP.NEU.AND P0, PT, R113, RZ, PT ;  /* 0x000000ff7100720b */ /* 0x020fe20003f0d000 */
[----:B------:R-:W-:Y:S01]  /*2bd0*/  BSSY B0, `(.L_x_29) ;  /* 0x00005b0000007945 */ /* 0x000fe20003800000 */
[----:B------:R-:W-:-:S04]  /*2be0*/  ISETP.GT.AND P1, PT, R3, RZ, PT ;  /* 0x000000ff0300720c */ /* 0x000fc80003f24270 */
[----:B------:R-:W-:Y:S01]  /*2bf0*/  ISETP.GT.AND P2, PT, R0, RZ, P1 ;  /* 0x000000ff0000720c */ /* 0x000fe20000f44270 */
[-C--:B0-----:R-:W-:Y:S02]  /*2c00*/  IMAD R10, R115, R4.reuse, RZ ;  /* 0x00000004730a7224 */ /* 0x081fe400078e02ff */
[----:B------:R-:W-:-:S04]  /*2c10*/  IMAD.WIDE.U32 R6, R127, R4, R6 ;  /* 0x000000047f067225 */ /* 0x000fc800078e0006 */
[----:B------:R-:W-:-:S04]  /*2c20*/  IMAD R9, R127, R5, R10 ;  /* 0x000000057f097224 */ /* 0x000fc800078e020a */
[----:B------:R-:W-:Y:S01]  /*2c30*/  IMAD.IADD R129, R7, 0x1, R9 ;  /* 0x0000000107817824 */ /* 0x000fe200078e0209 */
[----:B------:R-:W-:Y:S06]  /*2c40*/  @!P0 BRA `(.L_x_30) ;  /* 0x0000003c00088947 */ /* 0x000fec0003800000 */
[----:B------:R-:W0:Y:S01]  /*2c50*/  LDC.64 R120, c[0x0][0x5b8] ;  /* 0x00016e00ff787b82 */ /* 0x000e220000000a00 */
[----:B------:R-:W-:-:S07]  /*2c60*/  ULDC.64 UR4, c[0x0][0x5c0] ;  /* 0x0001700000047ab9 */ /* 0x000fce0000000a00 */
[----:B------:R-:W1:Y:S08]  /*2c70*/  LDC.64 R122, c[0x0][0x5b0] ;  /* 0x00016c00ff7a7b82 */ /* 0x000e700000000a00 */
[----:B------:R-:W2:Y:S01]  /*2c80*/  LDC.64 R124, c[0x0][0x5a8] ;  /* 0x00016a00ff7c7b82 */ /* 0x000ea20000000a00 */
[-C--:B0-----:R-:W-:Y:S02]  /*2c90*/  IMAD R10, R15, R120.reuse, RZ ;  /* 0x000000780f0a7224 */ /* 0x081fe400078e02ff */
[----:B------:R-:W-:-:S04]  /*2ca0*/  IMAD.WIDE.U32 R118, R23, R120, R12 ;  /* 0x0000007817767225 */ /* 0x000fc800078e000c */
[----:B------:R-:W-:Y:S02]  /*2cb0*/  IMAD R117, R23, R121, R10 ;  /* 0x0000007917757224 */ /* 0x000fe400078e020a */
[-C--:B-1----:R-:W-:Y:S02]  /*2cc0*/  IMAD R114, R115, R122.reuse, RZ ;  /* 0x0000007a73727224 */ /* 0x082fe400078e02ff */
[----:B------:R-:W-:Y:S02]  /*2cd0*/  IMAD.IADD R15, R119, 0x1, R117 ;  /* 0x00000001770f7824 */ /* 0x000fe400078e0275 */
[----:B------:R-:W-:Y:S02]  /*2ce0*/  IMAD.MOV.U32 R14, RZ, RZ, R118 ;  /* 0x000000ffff0e7224 */ /* 0x000fe400078e0076 */
[C---:B------:R-:W-:Y:S02]  /*2cf0*/  IMAD R121, R127.reuse, R123, R114 ;  /* 0x0000007b7f797224 */ /* 0x040fe400078e0272 */
[----:B------:R-:W-:-:S04]  /*2d00*/  IMAD.WIDE.U32 R10, R127, R122, R14 ;  /* 0x0000007a7f0a7225 */ /* 0x000fc800078e000e */
[----:B------:R-:W-:Y:S01]  /*2d10*/  IMAD.IADD R7, R11, 0x1, R121 ;  /* 0x000000010b077824 */ /* 0x000fe200078e0279 */
[----:B--2---:R-:W-:-:S04]  /*2d20*/  LEA R20, P0, R10, R124, 0x1 ;  /* 0x0000007c0a147211 */ /* 0x004fc800078008ff */
[----:B------:R-:W-:-:S05]  /*2d30*/  LEA.HI.X R21, R10, R125, R7, 0x1, P0 ;  /* 0x0000007d0a157211 */ /* 0x000fca00000f0c07 */
[----:B------:R-:W2:Y:S01]  /*2d40*/  @P2 LDG.E.LTC128B.U16 R9, desc[UR44][R20.64] ;  /* 0x0000002c14092981 */ /* 0x000ea2000c1e1520 */
[----:B------:R-:W-:Y:S01]  /*2d50*/  IMAD.WIDE.U32 R114, R127, R122, R12 ;  /* 0x0000007a7f727225 */ /* 0x000fe200078e000c */
[----:B------:R-:W-:Y:S03]  /*2d60*/  BSSY B1, `(.L_x_31) ;  /* 0x0000014000017945 */ /* 0x000fe60003800000 */
[----:B------:R-:W-:Y:S02]  /*2d70*/  IMAD.IADD R115, R121, 0x1, R115 ;  /* 0x0000000179737824 */ /* 0x000fe400078e0273 */
[----:B------:R-:W-:-:S04]  /*2d80*/  IMAD.WIDE.U32 R114, R23, R120, R114 ;  /* 0x0000007817727225 */ /* 0x000fc800078e0072 */
[----:B--2---:R-:W-:-:S05]  /*2d90*/  HADD2.F32 R10, -RZ, R9.H0_H0 ;  /* 0x20000009ff0a7230 */ /* 0x004fca0000004100 */
[----:B------:R-:W-:Y:S01]  /*2da0*/  FMUL R7, R10, R113 ;  /* 0x000000710a077220 */ /* 0x000fe20000400000 */
[----:B------:R-:W-:-:S03]  /*2db0*/  LEA R10, P0, R6, UR4, 0x1 ;  /* 0x00000004060a7c11 */ /* 0x000fc6000f8008ff */
[----:B------:R-:W-:Y:S01]  /*2dc0*/  FFMA R7, R104, R112, R7 ;  /* 0x0000007068077223 */ /* 0x000fe20000000007 */
[----:B------:R-:W-:Y:S02]  /*2dd0*/  LEA.HI.X R11, R6, UR5, R129, 0x1, P0 ;  /* 0x00000005060b7c11 */ /* 0x000fe400080f0c81 */
[----:B------:R-:W-:Y:S02]  /*2de0*/  ISETP.GT.AND P0, PT, R3, 0x1, PT ;  /* 0x000000010300780c */ /* 0x000fe40003f04270 */
[----:B------:R-:W-:Y:S01]  /*2df0*/  F2FP.F16.F32.PACK_AB R20, RZ, R7 ;  /* 0x00000007ff14723e */ /* 0x000fe200000000ff */
[----:B------:R-:W-:Y:S01]  /*2e00*/  IMAD.IADD R7, R117, 0x1, R115 ;  /* 0x0000000175077824 */ /* 0x000fe200078e0273 */
[----:B------:R-:W-:Y:S02]  /*2e10*/  ISETP.GT.AND P3, PT, R0, RZ, P0 ;  /* 0x000000ff0000720c */ /* 0x000fe40000764270 */
[----:B------:R-:W-:Y:S01]  /*2e20*/  PRMT R21, R20, 0x7610, R21 ;  /* 0x0000761014157816 */ /* 0x000fe20000000015 */
[----:B------:R-:W-:Y:S01]  /*2e30*/  IMAD.SHL.U32 R20, R122, 0x8, RZ ;  /* 0x000000087a147824 */ /* 0x000fe200078e00ff */
[----:B------:R-:W-:-:S03]  /*2e40*/  LEA R6, P4, R114, R124, 0x1 ;  /* 0x0000007c72067211 */ /* 0x000fc600078808ff */
[----:B------:R0:W-:Y:S01]  /*2e50*/  @P2 STG.E.U16 desc[UR44][R10.64], R21 ;  /* 0x000000150a002986 */ /* 0x0001e2000c10152c */
[----:B------:R-:W-:Y:S02]  /*2e60*/  LEA.HI.X R7, R114, R125, R7, 0x1, P4 ;  /* 0x0000007d72077211 */ /* 0x000fe400020f0c07 */
[----:B0-----:R-:W-:-:S03]  /*2e70*/  SHF.L.U64.HI R21, R122, 0x3, R123 ;  /* 0x000000037a157819 */ /* 0x001fc6000001027b */
[----:B------:R-:W-:Y:S05]  /*2e80*/  @!P3 BRA `(.L_x_32) ;  /* 0x000000000004b947 */ /* 0x000fea0003800000 */
[----:B------:R0:W5:Y:S02]  /*2e90*/  LDG.E.LTC128B.U16 R9, desc[UR44][R6.64+0x2] ;  /* 0x0000022c06097981 */ /* 0x000164000c1e1520 */
.L_x_32:
[----:B------:R-:W-:Y:S05]  /*2ea0*/  BSYNC B1 ;  /* 0x0000000000017941 */ /* 0x000fea0003800000 */
.L_x_31:
[----:B-----5:R-:W-:Y:S01]  /*2eb0*/  HADD2.F32 R14, -RZ, R9.H0_H0 ;  /* 0x20000009ff0e7230 */ /* 0x020fe20000004100 */
[----:B------:R-:W-:Y:S01]  /*2ec0*/  ISETP.GT.AND P1, PT, R0, 0x8, P1 ;  /* 0x000000080000780c */ /* 0x000fe20000f24270 */
[----:B------:R-:W-:Y:S01]  /*2ed0*/  IMAD.WIDE.U32 R20, R127, R122, R20 ;  /* 0x0000007a7f147225 */ /* 0x000fe200078e0014 */
[----:B------:R-:W-:-:S03]  /*2ee0*/  PRMT R104, R9, 0x7610, R104 ;  /* 0x0000761009687816 */ /* 0x000fc60000000068 */
[----:B------:R-:W-:Y:S01]  /*2ef0*/  FMUL R14, R14, R113 ;  /* 0x000000710e0e7220 */ /* 0x000fe20000400000 */
[----:B------:R-:W-:Y:S01]  /*2f00*/  IMAD.IADD R121, R121, 0x1, R21 ;  /* 0x0000000179797824 */ /* 0x000fe200078e0215 */
[----:B------:R-:W-:Y:S02]  /*2f10*/  IADD3 R118, P2, R118, R20, RZ ;  /* 0x0000001476767210 */ /* 0x000fe40007f5e0ff */
[----:B------:R-:W-:-:S03]  /*2f20*/  FFMA R105, R105, R112, R14 ;  /* 0x0000007069697223 */ /* 0x000fc6000000000e */
[----:B------:R-:W-:Y:S01]  /*2f30*/  IMAD.X R15, R121, 0x1, R15, P2 ;  /* 0x00000001790f7824 */ /* 0x000fe200010e060f */
[C---:B------:R-:W-:Y:S02]  /*2f40*/  LEA R14, P2, R118.reuse, R124, 0x1 ;  /* 0x0000007c760e7211 */ /* 0x040fe400078408ff */
[----:B------:R-:W-:Y:S02]  /*2f50*/  F2FP.F16.F32.PACK_AB R105, RZ, R105 ;  /* 0x00000069ff69723e */ /* 0x000fe400000000ff */
[----:B------:R-:W-:-:S03]  /*2f60*/  LEA.HI.X R15, R118, R125, R15, 0x1, P2 ;  /* 0x0000007d760f7211 */ /* 0x000fc600010f0c0f */
[----:B------:R1:W-:Y:S04]  /*2f70*/  @P3 STG.E.U16 desc[UR44][R10.64+0x2], R105 ;  /* 0x000002690a003986 */ /* 0x0003e8000c10152c */
[----:B------:R-:W2:Y:S01]  /*2f80*/  @P1 LDG.E.LTC128B.U16 R104, desc[UR44][R14.64] ;  /* 0x0000002c0e681981 */ /* 0x000ea2000c1e1520 */
[----:B------:R-:W-:Y:S01]  /*2f90*/  IADD3 R20, P2, R12, R20, RZ ;  /* 0x000000140c147210 */ /* 0x000fe20007f5e0ff */
[----:B------:R-:W-:Y:S01]  /*2fa0*/  BSSY B1, `(.L_x_33) ;  /* 0x0000011000017945 */ /* 0x000fe20003800000 */
[----:B------:R-:W-:-:S03]  /*2fb0*/  ISETP.GT.AND P0, PT, R0, 0x8, P0 ;  /* 0x000000080000780c */ /* 0x000fc60000704270 */
[----:B------:R-:W-:Y:S01]  /*2fc0*/  IMAD.X R21, R13, 0x1, R121, P2 ;  /* 0x000000010d157824 */ /* 0x000fe200010e0679 */
[----:B------:R-:W-:Y:S01]  /*2fd0*/  SHF.L.U64.HI R13, R4, 0x4, R5 ;  /* 0x00000004040d7819 */ /* 0x000fe20000010205 */
[----:B------:R-:W-:-:S04]  /*2fe0*/  IMAD.WIDE.U32 R20, R23, R120, R20 ;  /* 0x0000007817147225 */ /* 0x000fc800078e0014 */
[----:B------:R-:W-:Y:S02]  /*2ff0*/  IMAD.IADD R5, R117, 0x1, R21 ;  /* 0x0000000175057824 */ /* 0x000fe400078e0215 */
[----:B--2---:R-:W-:-:S05]  /*3000*/  HADD2.F32 R12, -RZ, R104.H0_H0 ;  /* 0x20000068ff0c7230 */ /* 0x004fca0000004100 */
[----:B------:R-:W-:Y:S01]  /*3010*/  FMUL R9, R12, R113 ;  /* 0x000000710c097220 */ /* 0x000fe20000400000 */
[----:B------:R-:W-:Y:S02]  /*3020*/  LEA R12, P2, R4, R10, 0x4 ;  /* 0x0000000a040c7211 */ /* 0x000fe400078420ff */
[----:B------:R-:W-:Y:S01]  /*3030*/  LEA R4, P3, R20, R124, 0x1 ;  /* 0x0000007c14047211 */ /* 0x000fe200078608ff */
[----:B------:R-:W-:Y:S02]  /*3040*/  FFMA R9, R106, R112, R9 ;  /* 0x000000706a097223 */ /* 0x000fe40000000009 */
[----:B------:R-:W-:Y:S01]  /*3050*/  IMAD.X R13, R13, 0x1, R11, P2 ;  /* 0x000000010d0d7824 */ /* 0x000fe200010e060b */
[----:B------:R-:W-:Y:S02]  /*3060*/  LEA.HI.X R5, R20, R125, R5, 0x1, P3 ;  /* 0x0000007d14057211 */ /* 0x000fe400018f0c05 */
[----:B------:R-:W-:-:S05]  /*3070*/  F2FP.F16.F32.PACK_AB R9, RZ, R9 ;  /* 0x00000009ff09723e */ /* 0x000fca00000000ff */
[----:B------:R1:W-:Y:S01]  /*3080*/  @P1 STG.E.U16 desc[UR44][R12.64], R9 ;  /* 0x000000090c001986 */ /* 0x0003e2000c10152c */
[----:B------:R-:W-:Y:S05]  /*3090*/  @!P0 BRA `(.L_x_34) ;  /* 0x0000000000048947 */ /* 0x000fea0003800000 */
[----:B------:R2:W5:Y:S02]  /*30a0*/  LDG.E.LTC128B.U16 R104, desc[UR44][R4.64+0x2] ;  /* 0x0000022c04687981 */ /* 0x000564000c1e1520 */
.L_x_34:
[----:B------:R-:W-:Y:S05]  /*30b0*/  BSYNC B1 ;  /* 0x0000000000017941 */ /* 0x000fea0003800000 */
.L_x_33:
[----:B-----5:R-:W-:Y:S01]  /*30c0*/  HADD2.F32 R14, -RZ, R104.H0_H0 ;  /* 0x20000068ff0e7230 */ /* 0x020fe20000004100 */
[----:B------:R-:W-:Y:S01]  /*30d0*/  ISETP.GT.AND P1, PT, R3, 0x8, PT ;  /* 0x000000080300780c */ /* 0x000fe20003f24270 */
[----:B------:R-:W-:Y:S03]  /*30e0*/  BSSY B1, `(.L_x_35) ;  /* 0x0000008000017945 */ /* 0x000fe60003800000 */
[----:B------:R-:W-:Y:S01]  /*30f0*/  FMUL R14, R14, R113 ;  /* 0x000000710e0e7220 */ /* 0x000fe20000400000 */
[----:B------:R-:W-:-:S03]  /*3100*/  ISETP.GT.AND P2, PT, R0, RZ, P1 ;  /* 0x000000ff0000720c */ /* 0x000fc60000f44270 */
[----:B------:R-:W-:-:S05]  /*3110*/  FFMA R14, R107, R112, R14 ;  /* 0x000000706b0e7223 */ /* 0x000fca000000000e */
[----:B------:R-:W-:-:S05]  /*3120*/  F2FP.F16.F32.PACK_AB R14, RZ, R14 ;  /* 0x0000000eff0e723e */ /* 0x000fca00000000ff */
[----:B------:R3:W-:Y:S01]  /*3130*/  @P0 STG.E.U16 desc[UR44][R12.64+0x2], R14 ;  /* 0x0000020e0c000986 */ /* 0x0007e2000c10152c */
[----:B------:R-:W-:Y:S05]  /*3140*/  @!P2 BRA `(.L_x_36) ;  /* 0x000000000004a947 */ /* 0x000fea0003800000 */
[----:B------:R4:W5:Y:S02]  /*3150*/  LDG.E.LTC128B.U16 R104, desc[UR44][R6.64+0x10] ;  /* 0x0000102c06687981 */ /* 0x000964000c1e1520 */
.L_x_36:
[----:B------:R-:W-:Y:S05]  /*3160*/  BSYNC B1 ;  /* 0x0000000000017941 */ /* 0x000fea0003800000 */
.L_x_35:
[----:B---3-5:R-:W-:Y:S01]  /*3170*/  HADD2.F32 R14, -RZ, R104.H0_H0 ;  /* 0x20000068ff0e7230 */ /* 0x028fe20000004100 */
[----:B------:R-:W-:Y:S01]  /*3180*/  ISETP.GT.AND P0, PT, R3, 0x9, PT ;  /* 0x000000090300780c */ /* 0x000fe20003f04270 */
[----:B------:R-:W-:Y:S03]  /*3190*/  BSSY B1, `(.L_x_37) ;  /* 0x0000008000017945 */ /* 0x000fe60003800000 */
[----:B-1----:R-:W-:Y:S01]  /*31a0*/  FMUL R9, R14, R113 ;  /* 0x000000710e097220 */ /* 0x002fe20000400000 */
[----:B------:R-:W-:-:S03]  /*31b0*/  ISETP.GT.AND P3, PT, R0, RZ, P0 ;  /* 0x000000ff0000720c */ /* 0x000fc60000764270 */
[----:B------:R-:W-:-:S05]  /*31c0*/  FFMA R9, R108, R112, R9 ;  /* 0x000000706c097223 */ /* 0x000fca0000000009 */
[----:B------:R-:W-:-:S05]  /*31d0*/  F2FP.F16.F32.PACK_AB R9, RZ, R9 ;  /* 0x00000009ff09723e */ /* 0x000fca00000000ff */
[----:B------:R1:W-:Y:S01]  /*31e0*/  @P2 STG.E.U16 desc[UR44][R10.64+0x10], R9 ;  /* 0x000010090a002986 */ /* 0x0003e2000c10152c */
[----:B------:R-:W-:Y:S05]  /*31f0*/  @!P3 BRA `(.L_x_38) ;  /* 0x000000000004b947 */ /* 0x000fea0003800000 */
[----:B------:R3:W5:Y:S02]  /*3200*/  LDG.E.LTC128B.U16 R104, desc[UR44][R6.64+0x12] ;  /* 0x0000122c06687981 */ /* 0x000764000c1e1520 */
.L_x_38:
[----:B------:R-:W-:Y:S05]  /*3210*/  BSYNC B1 ;  /* 0x0000000000017941 */ /* 0x000fea0003800000 */
.L_x_37:
[----:B-----5:R-:W-:Y:S01]  /*3220*/  HADD2.F32 R14, -RZ, R104.H0_H0 ;  /* 0x20000068ff0e7230 */ /* 0x020fe20000004100 */
[----:B------:R-:W-:Y:S01]  /*3230*/  ISETP.GT.AND P1, PT, R0, 0x8, P1 ;  /* 0x000000080000780c */ /* 0x000fe20000f24270 */
[----:B------:R-:W-:Y:S03]  /*3240*/  BSSY B1, `(.L_x_39) ;  /* 0x0000007000017945 */ /* 0x000fe60003800000 */
[----:B------:R-:W-:-:S04]  /*3250*/  FMUL R14, R14, R113 ;  /* 0x000000710e0e7220 */ /* 0x000fc80000400000 */
[----:B------:R-:W-:-:S05]  /*3260*/  FFMA R14, R109, R112, R14 ;  /* 0x000000706d0e7223 */ /* 0x000fca000000000e */
[----:B------:R-:W-:-:S05]  /*3270*/  F2FP.F16.F32.PACK_AB R14, RZ, R14 ;  /* 0x0000000eff0e723e */ /* 0x000fca00000000ff */
[----:B------:R0:W-:Y:S01]  /*3280*/  @P3 STG.E.U16 desc[UR44][R10.64+0x12], R14 ;  /* 0x0000120e0a003986 */ /* 0x0001e2000c10152c */
[----:B------:R-:W-:Y:S05]  /*3290*/  @!P1 BRA `(.L_x_40) ;  /* 0x0000000000049947 */ /* 0x000fea0003800000 */
[----:B------:R0:W5:Y:S02]  /*32a0*/  LDG.E.LTC128B.U16 R104, desc[UR44][R4.64+0x10] ;  /* 0x0000102c04687981 */ /* 0x000164000c1e1520 */
.L_x_40:
[----:B------:R-:W-:Y:S05]  /*32b0*/  BSYNC B1 ;  /* 0x0000000000017941 */ /* 0x000fea0003800000 */
.L_x_39:
[----:B0----5:R-:W-:Y:S01]  /*32c0*/  HADD2.F32 R14, -RZ, R104.H0_H0 ;  /* 0x20000068ff0e7230 */ /* 0x021fe20000004100 */
[----:B------:R-:W-:Y:S01]  /*32d0*/  ISETP.GT.AND P0, PT, R0, 0x8, P0 ;  /* 0x000000080000780c */ /* 0x000fe20000704270 */
[----:B------:R-:W-:Y:S03]  /*32e0*/  BSSY B1, `(.L_x_41) ;  /* 0x0000007000017945 */ /* 0x000fe60003800000 */
[----:B-1----:R-:W-:-:S04]  /*32f0*/  FMUL R9, R14, R113 ;  /* 0x000000710e097220 */ /* 0x002fc80000400000 */
[----:B------:R-:W-:-:S05]  /*3300*/  FFMA R9, R110, R112, R9 ;  /* 0x000000706e097223 */ /* 0x000fca0000000009 */
[----:B------:R-:W-:-:S05]  /*3310*/  F2FP.F16.F32.PACK_AB R9, RZ, R9 ;  /* 0x00000009ff09723e */ /* 0x000fca00000000ff */
[----:B------:R0:W-:Y:S01]  /*3320*/  @P1 STG.E.U16 desc[UR44][R12.64+0x10], R9 ;  /* 0x000010090c001986 */ /* 0x0001e2000c10152c */
[----:B------:R-:W-:Y:S05]  /*3330*/  @!P0 BRA `(.L_x_42) ;  /* 0x0000000000048947 */ /* 0x000fea0003800000 */
[----:B------:R1:W5:Y:S02]  /*3340*/  LDG.E.LTC128B.U16 R104, desc[UR44][R4.64+0x12] ;  /* 0x0000122c04687981 */ /* 0x000364000c1e1520 */
.L_x_42:
[----:B------:R-:W-:Y:S05]  /*3350*/  BSYNC B1 ;  /* 0x0000000000017941 */ /* 0x000fea0003800000 */
.L_x_41:
        /* <DEDUP_REMOVED lines=10> */
.L_x_44:
[----:B------:R-:W-:Y:S05]  /*3400*/  BSYNC B1 ;  /* 0x0000000000017941 */ /* 0x000fea0003800000 */
.L_x_43:
[----:B0----5:R-:W-:Y:S01]  /*3410*/  HADD2.F32 R14, -RZ, R104.H0_H0 ;  /* 0x20000068ff0e7230 */ /* 0x021fe20000004100 */
        /* <DEDUP_REMOVED lines=9> */
.L_x_46:
[----:B------:R-:W-:Y:S05]  /*34b0*/  BSYNC B1 ;  /* 0x0000000000017941 */ /* 0x000fea0003800000 */
.L_x_45:
        /* <DEDUP_REMOVED lines=9> */
.L_x_48:
[----:B------:R-:W-:Y:S05]  /*3550*/  BSYNC B1 ;  /* 0x0000000000017941 */ /* 0x000fea0003800000 */
.L_x_47:
[----:B0----5:R-:W-:Y:S01]  /*3560*/  HADD2.F32 R14, -RZ, R104.H0_H0 ;  /* 0x20000068ff0e7230 */ /* 0x021fe20000004100 */
        /* <DEDUP_REMOVED lines=8> */
.L_x_50:
[----:B------:R-:W-:Y:S05]  /*35f0*/  BSYNC B1 ;  /* 0x0000000000017941 */ /* 0x000fea0003800000 */
.L_x_49:
        /* <DEDUP_REMOVED lines=10> */
.L_x_52:
[----:B------:R-:W-:Y:S05]  /*36a0*/  BSYNC B1 ;  /* 0x0000000000017941 */ /* 0x000fea0003800000 */
.L_x_51:
        /* <DEDUP_REMOVED lines=10> */
.L_x_54:
[----:B------:R-:W-:Y:S05]  /*3750*/  BSYNC B1 ;  /* 0x0000000000017941 */ /* 0x000fea0003800000 */
.L_x_53:
        /* <DEDUP_REMOVED lines=9> */
.L_x_56:
[----:B------:R-:W-:Y:S05]  /*37f0*/  BSYNC B1 ;  /* 0x0000000000017941 */ /* 0x000fea0003800000 */
.L_x_55:
        /* <DEDUP_REMOVED lines=9> */
.L_x_58:
[----:B------:R-:W-:Y:S05]  /*3890*/  BSYNC B1 ;  /* 0x0000000000017941 */ /* 0x000fea0003800000 */
.L_x_57:
        /* <DEDUP_REMOVED lines=10> */
.L_x_60:
[----:B------:R-:W-:Y:S05]  /*3940*/  BSYNC B1 ;  /* 0x0000000000017941 */ /* 0x000fea0003800000 */
.L_x_59:
        /* <DEDUP_REMOVED lines=10> */
.L_x_62:
[----:B------:R-:W-:Y:S05]  /*39f0*/  BSYNC B1 ;  /* 0x0000000000017941 */ /* 0x000fea0003800000 */
.L_x_61:
        /* <DEDUP_REMOVED lines=9> */
.L_x_64:
[----:B------:R-:W-:Y:S05]  /*3a90*/  BSYNC B1 ;  /* 0x0000000000017941 */ /* 0x000fea0003800000 */
.L_x_63:
        /* <DEDUP_REMOVED lines=9> */
.L_x_66:
[----:B------:R-:W-:Y:S05]  /*3b30*/  BSYNC B1 ;  /* 0x0000000000017941 */ /* 0x000fea0003800000 */
.L_x_65:
        /* <DEDUP_REMOVED lines=10> */
.L_x_68:
[----:B------:R-:W-:Y:S05]  /*3be0*/  BSYNC B1 ;  /* 0x0000000000017941 */ /* 0x000fea0003800000 */
.L_x_67:
        /* <DEDUP_REMOVED lines=10> */
.L_x_70:
[----:B------:R-:W-:Y:S05]  /*3c90*/  BSYNC B1 ;  /* 0x0000000000017941 */ /* 0x000fea0003800000 */
.L_x_69:
        /* <DEDUP_REMOVED lines=9> */
.L_x_72:
[----:B------:R-:W-:Y:S05]  /*3d30*/  BSYNC B1 ;  /* 0x0000000000017941 */ /* 0x000fea0003800000 */
.L_x_71:
        /* <DEDUP_REMOVED lines=9> */
.L_x_74:
[----:B------:R-:W-:Y:S05]  /*3dd0*/  BSYNC B1 ;  /* 0x0000000000017941 */ /* 0x000fea0003800000 */
.L_x_73:
        /* <DEDUP_REMOVED lines=10> */
.L_x_76:
[----:B------:R-:W-:Y:S05]  /*3e80*/  BSYNC B1 ;  /* 0x0000000000017941 */ /* 0x000fea0003800000 */
.L_x_75:
        /* <DEDUP_REMOVED lines=10> */
.L_x_78:
[----:B------:R-:W-:Y:S05]  /*3f30*/  BSYNC B1 ;  /* 0x0000000000017941 */ /* 0x000fea0003800000 */
.L_x_77:
        /* <DEDUP_REMOVED lines=9> */
.L_x_80:
[----:B------:R-:W-:Y:S05]  /*3fd0*/  BSYNC B1 ;  /* 0x0000000000017941 */ /* 0x000fea0003800000 */
.L_x_79:
        /* <DEDUP_REMOVED lines=9> */
.L_x_82:
[----:B------:R-:W-:Y:S05]  /*4070*/  BSYNC B1 ;  /* 0x0000000000017941 */ /* 0x000fea0003800000 */
.L_x_81:
        /* <DEDUP_REMOVED lines=10> */
.L_x_84:
[----:B------:R-:W-:Y:S05]  /*4120*/  BSYNC B1 ;  /* 0x0000000000017941 */ /* 0x000fea0003800000 */
.L_x_83:
        /* <DEDUP_REMOVED lines=10> */
.L_x_86:
[----:B------:R-:W-:Y:S05]  /*41d0*/  BSYNC B1 ;  /* 0x0000000000017941 */ /* 0x000fea0003800000 */
.L_x_85:
        /* <DEDUP_REMOVED lines=9> */
.L_x_88:
[----:B------:R-:W-:Y:S05]  /*4270*/  BSYNC B1 ;  /* 0x0000000000017941 */ /* 0x000fea0003800000 */
.L_x_87:
        /* <DEDUP_REMOVED lines=9> */
.L_x_90:
[----:B------:R-:W-:Y:S05]  /*4310*/  BSYNC B1 ;  /* 0x0000000000017941 */ /* 0x000fea0003800000 */
.L_x_89:
        /* <DEDUP_REMOVED lines=10> */
.L_x_92:
[----:B------:R-:W-:Y:S05]  /*43c0*/  BSYNC B1 ;  /* 0x0000000000017941 */ /* 0x000fea0003800000 */
.L_x_91:
        /* <DEDUP_REMOVED lines=10> */
.L_x_94:
[----:B------:R-:W-:Y:S05]  /*4470*/  BSYNC B1 ;  /* 0x0000000000017941 */ /* 0x000fea0003800000 */
.L_x_93:
        /* <DEDUP_REMOVED lines=9> */
.L_x_96:
[----:B------:R-:W-:Y:S05]  /*4510*/  BSYNC B1 ;  /* 0x0000000000017941 */ /* 0x000fea0003800000 */
.L_x_95:
        /* <DEDUP_REMOVED lines=9> */
.L_x_98:
[----:B------:R-:W-:Y:S05]  /*45b0*/  BSYNC B1 ;  /* 0x0000000000017941 */ /* 0x000fea0003800000 */
.L_x_97:
        /* <DEDUP_REMOVED lines=10> */
.L_x_100:
[----:B------:R-:W-:Y:S05]  /*4660*/  BSYNC B1 ;  /* 0x0000000000017941 */ /* 0x000fea0003800000 */
.L_x_99:
        /* <DEDUP_REMOVED lines=10> */
.L_x_102:
[----:B------:R-:W-:Y:S05]  /*4710*/  BSYNC B1 ;  /* 0x0000000000017941 */ /* 0x000fea0003800000 */
.L_x_101:
        /* <DEDUP_REMOVED lines=9> */
.L_x_104:
[----:B------:R-:W-:Y:S05]  /*47b0*/  BSYNC B1 ;  /* 0x0000000000017941 */ /* 0x000fea0003800000 */
.L_x_103:
        /* <DEDUP_REMOVED lines=9> */
.L_x_106:
[----:B------:R-:W-:Y:S05]  /*4850*/  BSYNC B1 ;  /* 0x0000000000017941 */ /* 0x000fea0003800000 */
.L_x_105:
        /* <DEDUP_REMOVED lines=10> */
.L_x_108:
[----:B------:R-:W-:Y:S05]  /*4900*/  BSYNC B1 ;  /* 0x0000000000017941 */ /* 0x000fea0003800000 */
.L_x_107:
        /* <DEDUP_REMOVED lines=10> */
.L_x_110:
[----:B------:R-:W-:Y:S05]  /*49b0*/  BSYNC B1 ;  /* 0x0000000000017941 */ /* 0x000fea0003800000 */
.L_x_109:
        /* <DEDUP_REMOVED lines=9> */
.L_x_112:
[----:B------:R-:W-:Y:S05]  /*4a50*/  BSYNC B1 ;  /* 0x0000000000017941 */ /* 0x000fea0003800000 */
.L_x_111:
        /* <DEDUP_REMOVED lines=9> */
.L_x_114:
[----:B------:R-:W-:Y:S05]  /*4af0*/  BSYNC B1 ;  /* 0x0000000000017941 */ /* 0x000fea0003800000 */
.L_x_113:
        /* <DEDUP_REMOVED lines=10> */
.L_x_116:
[----:B------:R-:W-:Y:S05]  /*4ba0*/  BSYNC B1 ;  /* 0x0000000000017941 */ /* 0x000fea0003800000 */
.L_x_115:
        /* <DEDUP_REMOVED lines=10> */
.L_x_118:
[----:B------:R-:W-:Y:S05]  /*4c50*/  BSYNC B1 ;  /* 0x0000000000017941 */ /* 0x000fea0003800000 */
.L_x_117:
        /* <DEDUP_REMOVED lines=9> */
.L_x_120:
[----:B------:R-:W-:Y:S05]  /*4cf0*/  BSYNC B1 ;  /* 0x0000000000017941 */ /* 0x000fea0003800000 */
.L_x_119:
        /* <DEDUP_REMOVED lines=9> */
.L_x_122:
[----:B------:R-:W-:Y:S05]  /*4d90*/  BSYNC B1 ;  /* 0x0000000000017941 */ /* 0x000fea0003800000 */
.L_x_121:
        /* <DEDUP_REMOVED lines=10> */
.L_x_124:
[----:B------:R-:W-:Y:S05]  /*4e40*/  BSYNC B1 ;  /* 0x0000000000017941 */ /* 0x000fea0003800000 */
.L_x_123:
        /* <DEDUP_REMOVED lines=10> */
.L_x_126:
[----:B------:R-:W-:Y:S05]  /*4ef0*/  BSYNC B1 ;  /* 0x0000000000017941 */ /* 0x000fea0003800000 */
.L_x_125:
        /* <DEDUP_REMOVED lines=9> */
.L_x_128:
[----:B------:R-:W-:Y:S05]  /*4f90*/  BSYNC B1 ;  /* 0x0000000000017941 */ /* 0x000fea0003800000 */
.L_x_127:
        /* <DEDUP_REMOVED lines=9> */
.L_x_130:
[----:B------:R-:W-:Y:S05]  /*5030*/  BSYNC B1 ;  /* 0x0000000000017941 */ /* 0x000fea0003800000 */
.L_x_129:
        /* <DEDUP_REMOVED lines=10> */
.L_x_132:
[----:B------:R-:W-:Y:S05]  /*50e0*/  BSYNC B1 ;  /* 0x0000000000017941 */ /* 0x000fea0003800000 */
.L_x_131:
        /* <DEDUP_REMOVED lines=10> */
.L_x_134:
[----:B------:R-:W-:Y:S05]  /*5190*/  BSYNC B1 ;  /* 0x0000000000017941 */ /* 0x000fea0003800000 */
.L_x_133:
        /* <DEDUP_REMOVED lines=9> */
.L_x_136:
[----:B------:R-:W-:Y:S05]  /*5230*/  BSYNC B1 ;  /* 0x0000000000017941 */ /* 0x000fea0003800000 */
.L_x_135:
        /* <DEDUP_REMOVED lines=9> */
.L_x_138:
[----:B------:R-:W-:Y:S05]  /*52d0*/  BSYNC B1 ;  /* 0x0000000000017941 */ /* 0x000fea0003800000 */
.L_x_137:
        /* <DEDUP_REMOVED lines=10> */
.L_x_140:
[----:B------:R-:W-:Y:S05]  /*5380*/  BSYNC B1 ;  /* 0x0000000000017941 */ /* 0x000fea0003800000 */
.L_x_139:
        /* <DEDUP_REMOVED lines=10> */
.L_x_142:
[----:B------:R-:W-:Y:S05]  /*5430*/  BSYNC B1 ;  /* 0x0000000000017941 */ /* 0x000fea0003800000 */
.L_x_141:
        /* <DEDUP_REMOVED lines=9> */
.L_x_144:
[----:B------:R-:W-:Y:S05]  /*54d0*/  BSYNC B1 ;  /* 0x0000000000017941 */ /* 0x000fea0003800000 */
.L_x_143:
        /* <DEDUP_REMOVED lines=9> */
.L_x_146:
[----:B------:R-:W-:Y:S05]  /*5570*/  BSYNC B1 ;  /* 0x0000000000017941 */ /* 0x000fea0003800000 */
.L_x_145:
        /* <DEDUP_REMOVED lines=10> */
.L_x_148:
[----:B------:R-:W-:Y:S05]  /*5620*/  BSYNC B1 ;  /* 0x0000000000017941 */ /* 0x000fea0003800000 */
.L_x_147:
        /* <DEDUP_REMOVED lines=10> */
.L_x_150:
[----:B------:R-:W-:Y:S05]  /*56d0*/  BSYNC B1 ;  /* 0x0000000000017941 */ /* 0x000fea0003800000 */
.L_x_149:
        /* <DEDUP_REMOVED lines=9> */
.L_x_152:
[----:B------:R-:W-:Y:S05]  /*5770*/  BSYNC B1 ;  /* 0x0000000000017941 */ /* 0x000fea0003800000 */
.L_x_151:
        /* <DEDUP_REMOVED lines=9> */
.L_x_154:
[----:B------:R-:W-:Y:S05]  /*5810*/  BSYNC B1 ;  /* 0x0000000000017941 */ /* 0x000fea0003800000 */
.L_x_153:
        /* <DEDUP_REMOVED lines=10> */
.L_x_156:
[----:B------:R-:W-:Y:S05]  /*58c0*/  BSYNC B1 ;  /* 0x0000000000017941 */ /* 0x000fea0003800000 */
.L_x_155:
        /* <DEDUP_REMOVED lines=10> */
.L_x_158:
[----:B------:R-:W-:Y:S05]  /*5970*/  BSYNC B1 ;  /* 0x0000000000017941 */ /* 0x000fea0003800000 */
.L_x_157:
        /* <DEDUP_REMOVED lines=9> */
.L_x_160:
[----:B------:R-:W-:Y:S05]  /*5a10*/  BSYNC B1 ;  /* 0x0000000000017941 */ /* 0x000fea0003800000 */
.L_x_159:
        /* <DEDUP_REMOVED lines=9> */
.L_x_162:
[----:B------:R-:W-:Y:S05]  /*5ab0*/  BSYNC B1 ;  /* 0x0000000000017941 */ /* 0x000fea0003800000 */
.L_x_161:
        /* <DEDUP_REMOVED lines=10> */
.L_x_164:
[----:B------:R-:W-:Y:S05]  /*5b60*/  BSYNC B1 ;  /* 0x0000000000017941 */ /* 0x000fea0003800000 */
.L_x_163:
        /* <DEDUP_REMOVED lines=10> */
.L_x_166:
[----:B------:R-:W-:Y:S05]  /*5c10*/  BSYNC B1 ;  /* 0x0000000000017941 */ /* 0x000fea0003800000 */
.L_x_165:
        /* <DEDUP_REMOVED lines=9> */
.L_x_168:
[----:B------:R-:W-:Y:S05]  /*5cb0*/  BSYNC B1 ;  /* 0x0000000000017941 */ /* 0x000fea0003800000 */
.L_x_167:
        /* <DEDUP_REMOVED lines=9> */
.L_x_170:
[----:B------:R-:W-:Y:S05]  /*5d50*/  BSYNC B1 ;  /* 0x0000000000017941 */ /* 0x000fea0003800000 */
.L_x_169:
        /* <DEDUP_REMOVED lines=10> */
.L_x_172:
[----:B------:R-:W-:Y:S05]  /*5e00*/  BSYNC B1 ;  /* 0x0000000000017941 */ /* 0x000fea0003800000 */
.L_x_171:
        /* <DEDUP_REMOVED lines=10> */
.L_x_174:
[----:B------:R-:W-:Y:S05]  /*5eb0*/  BSYNC B1 ;  /* 0x0000000000017941 */ /* 0x000fea0003800000 */
.L_x_173:
        /* <DEDUP_REMOVED lines=9> */
.L_x_176:
[----:B------:R-:W-:Y:S05]  /*5f50*/  BSYNC B1 ;  /* 0x0000000000017941 */ /* 0x000fea0003800000 */
.L_x_175:
        /* <DEDUP_REMOVED lines=9> */
.L_x_178:
[----:B------:R-:W-:Y:S05]  /*5ff0*/  BSYNC B1 ;  /* 0x0000000000017941 */ /* 0x000fea0003800000 */
.L_x_177:
        /* <DEDUP_REMOVED lines=10> */
.L_x_180:
[----:B------:R-:W-:Y:S05]  /*60a0*/  BSYNC B1 ;  /* 0x0000000000017941 */ /* 0x000fea0003800000 */
.L_x_179:
        /* <DEDUP_REMOVED lines=10> */
.L_x_182:
[----:B------:R-:W-:Y:S05]  /*6150*/  BSYNC B1 ;  /* 0x0000000000017941 */ /* 0x000fea0003800000 */
.L_x_181:
        /* <DEDUP_REMOVED lines=9> */
.L_x_184:
[----:B------:R-:W-:Y:S05]  /*61f0*/  BSYNC B1 ;  /* 0x0000000000017941 */ /* 0x000fea0003800000 */
.L_x_183:
        /* <DEDUP_REMOVED lines=9> */
.L_x_186:
[----:B------:R-:W-:Y:S05]  /*6290*/  BSYNC B1 ;  /* 0x0000000000017941 */ /* 0x000fea0003800000 */
.L_x_185:
        /* <DEDUP_REMOVED lines=10> */
.L_x_188:
[----:B------:R-:W-:Y:S05]  /*6340*/  BSYNC B1 ;  /* 0x0000000000017941 */ /* 0x000fea0003800000 */
.L_x_187:
        /* <DEDUP_REMOVED lines=10> */
.L_x_190:
[----:B------:R-:W-:Y:S05]  /*63f0*/  BSYNC B1 ;  /* 0x0000000000017941 */ /* 0x000fea0003800000 */
.L_x_189:
        /* <DEDUP_REMOVED lines=9> */
.L_x_192:
[----:B------:R-:W-:Y:S05]  /*6490*/  BSYNC B1 ;  /* 0x0000000000017941 */ /* 0x000fea0003800000 */
.L_x_191:
        /* <DEDUP_REMOVED lines=9> */
.L_x_194:
[----:B------:R-:W-:Y:S05]  /*6530*/  BSYNC B1 ;  /* 0x0000000000017941 */ /* 0x000fea0003800000 */
.L_x_193:
        /* <DEDUP_REMOVED lines=10> */
.L_x_196:
[----:B------:R-:W-:Y:S05]  /*65e0*/  BSYNC B1 ;  /* 0x0000000000017941 */ /* 0x000fea0003800000 */
.L_x_195:
        /* <DEDUP_REMOVED lines=10> */
.L_x_198:
[----:B------:R-:W-:Y:S05]  /*6690*/  BSYNC B1 ;  /* 0x0000000000017941 */ /* 0x000fea0003800000 */
.L_x_197:
[----:B0--345:R-:W-:Y:S01]  /*66a0*/  HADD2.F32 R6, -RZ, R104.H0_H0 ;  /* 0x20000068ff067230 */ /* 0x039fe20000004100 */
        /* <DEDUP_REMOVED lines=8> */
.L_x_200:
[----:B------:R-:W-:Y:S05]  /*6730*/  BSYNC B1 ;  /* 0x0000000000017941 */ /* 0x000fea0003800000 */
.L_x_199:
[----:B0----5:R-:W-:Y:S01]  /*6740*/  HADD2.F32 R6, -RZ, R104.H0_H0 ;  /* 0x20000068ff067230 */ /* 0x021fe20000004100 */
[----:B------:R-:W-:Y:S01]  /*6750*/  ISETP.GT.AND P0, PT, R0, 0x8, P0 ;  /* 0x000000080000780c */ /* 0x000fe20000704270 */
[----:B------:R-:W-:Y:S01]  /*6760*/  @P1 IMAD.MOV.U32 R7, RZ, RZ, R13 ;  /* 0x000000ffff071224 */ /* 0x000fe200078e000d */
[----:B------:R-:W-:Y:S02]  /*6770*/  BSSY B1, `(.L_x_201) ;  /* 0x0000008000017945 */ /* 0x000fe40003800000 */
[----:B------:R-:W-:Y:S01]  /*6780*/  FMUL R3, R6, R113 ;  /* 0x0000007106037220 */ /* 0x000fe20000400000 */
[----:B------:R-:W-:-:S03]  /*6790*/  @P1 IMAD.MOV.U32 R6, RZ, RZ, R12 ;  /* 0x000000ffff061224 */ /* 0x000fc600078e000c */
[----:B------:R-:W-:-:S05]  /*67a0*/  FFMA R3, R30, R112, R3 ;  /* 0x000000701e037223 */ /* 0x000fca0000000003 */
[----:B------:R-:W-:-:S05]  /*67b0*/  F2FP.F16.F32.PACK_AB R3, RZ, R3 ;  /* 0x00000003ff03723e */ /* 0x000fca00000000ff */
[----:B------:R0:W-:Y:S01]  /*67c0*/  @P1 STG.E.U16 desc[UR44][R6.64+0x150], R3 ;  /* 0x0001500306001986 */ /* 0x0001e2000c10152c */
[----:B------:R-:W-:Y:S05]  /*67d0*/  @!P0 BRA `(.L_x_202) ;  /* 0x0000000000048947 */ /* 0x000fea0003800000 */
[----:B------:R4:W5:Y:S02]  /*67e0*/  LDG.E.LTC128B.U16 R104, desc[UR44][R4.64+0x152] ;  /* 0x0001522c04687981 */ /* 0x000964000c1e1520 */
.L_x_202:
[----:B------:R-:W-:Y:S05]  /*67f0*/  BSYNC B1 ;  /* 0x0000000000017941 */ /* 0x000fea0003800000 */
.L_x_201:
[----:B------:R-:W-:Y:S05]  /*6800*/  @!P0 BRA `(.L_x_203) ;  /* 0x0000001c00b08947 */ /* 0x000fea0003800000 */
[----:B-----5:R-:W-:-:S05]  /*6810*/  HADD2.F32 R104, -RZ, R104.H0_H0 ;  /* 0x20000068ff687230 */ /* 0x020fca0000004100 */
[----:B------:R-:W-:-:S04]  /*6820*/  FMUL R104, R104, R113 ;  /* 0x0000007168687220 */ /* 0x000fc80000400000 */
[----:B------:R-:W-:-:S05]  /*6830*/  FFMA R104, R31, R112, R104 ;  /* 0x000000701f687223 */ /* 0x000fca0000000068 */
[----:B------:R-:W-:-:S05]  /*6840*/  F2FP.F16.F32.PACK_AB R104, RZ, R104 ;  /* 0x00000068ff68723e */ /* 0x000fca00000000ff */
[----:B------:R0:W-:Y:S01]  /*6850*/  STG.E.U16 desc[UR44][R12.64+0x152], R104 ;  /* 0x000152680c007986 */ /* 0x0001e2000c10152c */
[----:B------:R-:W-:Y:S05]  /*6860*/  BRA `(.L_x_203) ;  /* 0x0000001c00987947 */ /* 0x000fea0003800000 */
.L_x_30:
[----:B------:R-:W-:Y:S01]  /*6870*/  ULDC.64 UR4, c[0x0][0x5c0] ;  /* 0x0001700000047ab9 */ /* 0x000fe20000000a00 */
[----:B------:R-:W-:Y:S01]  /*6880*/  ISETP.GT.AND P3, PT, R3, 0x1, PT ;  /* 0x000000010300780c */ /* 0x000fe20003f64270 */
[-C--:B------:R-:W-:Y:S01]  /*6890*/  FMUL R104, R104, R112.reuse ;  /* 0x0000007068687220 */ /* 0x080fe20000400000 */
[----:B------:R-:W-:Y:S01]  /*68a0*/  LEA R10, P0, R6, UR4, 0x1 ;  /* 0x00000004060a7c11 */ /* 0x000fe2000f8008ff */
[-C--:B------:R-:W-:Y:S01]  /*68b0*/  FMUL R105, R105, R112.reuse ;  /* 0x0000007069697220 */ /* 0x080fe20000400000 */
[----:B------:R-:W-:Y:S01]  /*68c0*/  SHF.L.U64.HI R5, R4, 0x4, R5 ;  /* 0x0000000404057819 */ /* 0x000fe20000010205 */
[-C--:B------:R-:W-:Y:S01]  /*68d0*/  FMUL R106, R106, R112.reuse ;  /* 0x000000706a6a7220 */ /* 0x080fe20000400000 */
[----:B------:R-:W-:Y:S01]  /*68e0*/  LEA.HI.X R11, R6, UR5, R129, 0x1, P0 ;  /* 0x00000005060b7c11 */ /* 0x000fe200080f0c81 */
[-C--:B------:R-:W-:Y:S01]  /*68f0*/  FMUL R107, R107, R112.reuse ;  /* 0x000000706b6b7220 */ /* 0x080fe20000400000 */
[----:B------:R-:W-:Y:S01]  /*6900*/  ISETP.GT.AND P0, PT, R0, RZ, P3 ;  /* 0x000000ff0000720c */ /* 0x000fe20001f04270 */
[----:B------:R-:W-:Y:S01]  /*6910*/  FMUL R108, R108, R112 ;  /* 0x000000706c6c7220 */ /* 0x000fe20000400000 */
[----:B------:R-:W-:Y:S01]  /*6920*/  F2FP.F16.F32.PACK_AB R104, RZ, R104 ;  /* 0x00000068ff68723e */ /* 0x000fe200000000ff */
[-C--:B------:R-:W-:Y:S01]  /*6930*/  FMUL R109, R109, R112.reuse ;  /* 0x000000706d6d7220 */ /* 0x080fe20000400000 */
[----:B------:R-:W-:Y:S01]  /*6940*/  F2FP.F16.F32.PACK_AB R105, RZ, R105 ;  /* 0x00000069ff69723e */ /* 0x000fe200000000ff */
[----:B------:R-:W-:Y:S01]  /*6950*/  FMUL R110, R110, R112 ;  /* 0x000000706e6e7220 */ /* 0x000fe20000400000 */
[----:B------:R-:W-:Y:S01]  /*6960*/  LEA R4, P4, R4, R10, 0x4 ;  /* 0x0000000a04047211 */ /* 0x000fe200078820ff */
[----:B------:R-:W-:Y:S01]  /*6970*/  @P2 STG.E.U16 desc[UR44][R10.64], R104 ;  /* 0x000000680a002986 */ /* 0x000fe2000c10152c */
[----:B------:R-:W-:Y:S01]  /*6980*/  ISETP.GT.AND P2, PT, R3, 0x8, PT ;  /* 0x000000080300780c */ /* 0x000fe20003f44270 */
[----:B------:R-:W-:Y:S01]  /*6990*/  FMUL R111, R111, R112 ;  /* 0x000000706f6f7220 */ /* 0x000fe20000400000 */
[C---:B------:R-:W-:Y:S01]  /*69a0*/  ISETP.GT.AND P1, PT, R0.reuse, 0x8, P1 ;  /* 0x000000080000780c */ /* 0x040fe20000f24270 */
[--C-:B------:R-:W-:Y:S01]  /*69b0*/  IMAD.X R5, R5, 0x1, R11.reuse, P4 ;  /* 0x0000000105057824 */ /* 0x100fe200020e060b */
[C---:B------:R-:W-:Y:S01]  /*69c0*/  ISETP.GT.AND P5, PT, R0.reuse, RZ, P2 ;  /* 0x000000ff0000720c */ /* 0x040fe200017a4270 */
[--C-:B------:R-:W-:Y:S01]  /*69d0*/  @P0 IMAD.MOV.U32 R6, RZ, RZ, R10.reuse ;  /* 0x000000ffff060224 */ /* 0x100fe200078e000a */
[----:B------:R-:W-:Y:S01]  /*69e0*/  ISETP.GT.AND P3, PT, R0, 0x8, P3 ;  /* 0x000000080000780c */ /* 0x000fe20001f64270 */
[--C-:B------:R-:W-:Y:S01]  /*69f0*/  @P0 IMAD.MOV.U32 R7, RZ, RZ, R11.reuse ;  /* 0x000000ffff070224 */ /* 0x100fe200078e000b */
[----:B------:R-:W-:Y:S01]  /*6a00*/  F2FP.F16.F32.PACK_AB R106, RZ, R106 ;  /* 0x0000006aff6a723e */ /* 0x000fe200000000ff */
[-C--:B------:R-:W-:Y:S01]  /*6a10*/  FMUL R96, R96, R112.reuse ;  /* 0x0000007060607220 */ /* 0x080fe20000400000 */
[----:B------:R-:W-:Y:S01]  /*6a20*/  F2FP.F16.F32.PACK_AB R107, RZ, R107 ;  /* 0x0000006bff6b723e */ /* 0x000fe200000000ff */
[-C--:B------:R-:W-:Y:S01]  /*6a30*/  FMUL R97, R97, R112.reuse ;  /* 0x0000007061617220 */ /* 0x080fe20000400000 */
[----:B------:R0:W-:Y:S01]  /*6a40*/  @P0 STG.E.U16 desc[UR44][R6.64+0x2], R105 ;  /* 0x0000026906000986 */ /* 0x0001e2000c10152c */
[----:B------:R-:W-:Y:S01]  /*6a50*/  ISETP.GT.AND P0, PT, R3, 0x9, PT ;  /* 0x000000090300780c */ /* 0x000fe20003f04270 */
[----:B------:R-:W-:Y:S01]  /*6a60*/  FMUL R98, R98, R112 ;  /* 0x0000007062627220 */ /* 0x000fe20000400000 */
[----:B------:R-:W-:Y:S01]  /*6a70*/  F2FP.F16.F32.PACK_AB R108, RZ, R108 ;  /* 0x0000006cff6c723e */ /* 0x000fe200000000ff */
[----:B------:R-:W-:Y:S01]  /*6a80*/  @P1 STG.E.U16 desc[UR44][R4.64], R106 ;  /* 0x0000006a04001986 */ /* 0x000fe2000c10152c */
[----:B------:R-:W-:Y:S01]  /*6a90*/  ISETP.GT.AND P4, PT, R0, RZ, P0 ;  /* 0x000000ff0000720c */ /* 0x000fe20000784270 */
[-C--:B------:R-:W-:Y:S01]  /*6aa0*/  FMUL R99, R99, R112.reuse ;  /* 0x0000007063637220 */ /* 0x080fe20000400000 */
[C---:B------:R-:W-:Y:S01]  /*6ab0*/  ISETP.GT.AND P1, PT, R3.reuse, 0x10, PT ;  /* 0x000000100300780c */ /* 0x040fe20003f24270 */
[----:B------:R-:W-:Y:S01]  /*6ac0*/  @P3 STG.E.U16 desc[UR44][R4.64+0x2], R107 ;  /* 0x0000026b04003986 */ /* 0x000fe2000c10152c */
[----:B------:R-:W-:Y:S01]  /*6ad0*/  F2FP.F16.F32.PACK_AB R109, RZ, R109 ;  /* 0x0000006dff6d723e */ /* 0x000fe200000000ff */
[-C--:B------:R-:W-:Y:S01]  /*6ae0*/  FMUL R100, R100, R112.reuse ;  /* 0x0000007064647220 */ /* 0x080fe20000400000 */
[C---:B------:R-:W-:Y:S01]  /*6af0*/  ISETP.GT.AND P2, PT, R0.reuse, 0x8, P2 ;  /* 0x000000080000780c */ /* 0x040fe20001744270 */
[--C-:B0-----:R-:W-:Y:S01]  /*6b00*/  @P5 IMAD.MOV.U32 R6, RZ, RZ, R10.reuse ;  /* 0x000000ffff065224 */ /* 0x101fe200078e000a */
[----:B------:R-:W-:Y:S01]  /*6b10*/  ISETP.GT.AND P3, PT, R0, 0x8, P0 ;  /* 0x000000080000780c */ /* 0x000fe20000764270 */
[--C-:B------:R-:W-:Y:S01]  /*6b20*/  @P5 IMAD.MOV.U32 R7, RZ, RZ, R11.reuse ;  /* 0x000000ffff075224 */ /* 0x100fe200078e000b */
[----:B------:R-:W-:Y:S01]  /*6b30*/  ISETP.GT.AND P0, PT, R3, 0x11, PT ;  /* 0x000000110300780c */ /* 0x000fe20003f04270 */
[----:B------:R-:W-:Y:S01]  /*6b40*/  FMUL R101, R101, R112 ;  /* 0x0000007065657220 */ /* 0x000fe20000400000 */
[----:B------:R-:W-:Y:S01]  /*6b50*/  F2FP.F16.F32.PACK_AB R110, RZ, R110 ;  /* 0x0000006eff6e723e */ /* 0x000fe200000000ff */
[-C--:B------:R-:W-:Y:S01]  /*6b60*/  FMUL R102, R102, R112.reuse ;  /* 0x0000007066667220 */ /* 0x080fe20000400000 */
[----:B------:R0:W-:Y:S01]  /*6b70*/  @P5 STG.E.U16 desc[UR44][R6.64+0x10], R108 ;  /* 0x0000106c06005986 */ /* 0x0001e2000c10152c */
[----:B------:R-:W-:Y:S01]  /*6b80*/  ISETP.GT.AND P5, PT, R0, RZ, P1 ;  /* 0x000000ff0000720c */ /* 0x000fe20000fa4270 */
[-C--:B------:R-:W-:Y:S01]  /*6b90*/  FMUL R103, R103, R112.reuse ;  /* 0x0000007067677220 */ /* 0x080fe20000400000 */
[----:B------:R-:W-:Y:S01]  /*6ba0*/  F2FP.F16.F32.PACK_AB R111, RZ, R111 ;  /* 0x0000006fff6f723e */ /* 0x000fe200000000ff */
[----:B------:R-:W-:Y:S01]  /*6bb0*/  FMUL R88, R88, R112 ;  /* 0x0000007058587220 */ /* 0x000fe20000400000 */
[----:B------:R-:W-:Y:S01]  /*6bc0*/  F2FP.F16.F32.PACK_AB R96, RZ, R96 ;  /* 0x00000060ff60723e */ /* 0x000fe200000000ff */
[-C--:B------:R-:W-:Y:S01]  /*6bd0*/  FMUL R89, R89, R112.reuse ;  /* 0x0000007059597220 */ /* 0x080fe20000400000 */
[----:B------:R-:W-:Y:S01]  /*6be0*/  F2FP.F16.F32.PACK_AB R97, RZ, R97 ;  /* 0x00000061ff61723e */ /* 0x000fe200000000ff */
[-C--:B------:R-:W-:Y:S01]  /*6bf0*/  FMUL R90, R90, R112.reuse ;  /* 0x000000705a5a7220 */ /* 0x080fe20000400000 */
[----:B------:R-:W-:Y:S01]  /*6c00*/  ISETP.GT.AND P1, PT, R0, 0x8, P1 ;  /* 0x000000080000780c */ /* 0x000fe20000f24270 */
[----:B------:R-:W-:Y:S01]  /*6c10*/  FMUL R91, R91, R112 ;  /* 0x000000705b5b7220 */ /* 0x000fe20000400000 */
[----:B------:R-:W-:Y:S01]  /*6c20*/  F2FP.F16.F32.PACK_AB R98, RZ, R98 ;  /* 0x00000062ff62723e */ /* 0x000fe200000000ff */
[--C-:B0-----:R-:W-:Y:S01]  /*6c30*/  @P4 IMAD.MOV.U32 R6, RZ, RZ, R10.reuse ;  /* 0x000000ffff064224 */ /* 0x101fe200078e000a */
[----:B------:R-:W-:Y:S01]  /*6c40*/  F2FP.F16.F32.PACK_AB R99, RZ, R99 ;  /* 0x00000063ff63723e */ /* 0x000fe200000000ff */
[--C-:B------:R-:W-:Y:S01]  /*6c50*/  @P4 IMAD.MOV.U32 R7, RZ, RZ, R11.reuse ;  /* 0x000000ffff074224 */ /* 0x100fe200078e000b */
[----:B------:R-:W-:Y:S01]  /*6c60*/  F2FP.F16.F32.PACK_AB R100, RZ, R100 ;  /* 0x00000064ff64723e */ /* 0x000fe200000000ff */
[-C--:B------:R-:W-:Y:S01]  /*6c70*/  FMUL R92, R92, R112.reuse ;  /* 0x000000705c5c7220 */ /* 0x080fe20000400000 */
[----:B------:R-:W-:Y:S01]  /*6c80*/  F2FP.F16.F32.PACK_AB R101, RZ, R101 ;  /* 0x00000065ff65723e */ /* 0x000fe200000000ff */
[-C--:B------:R-:W-:Y:S01]  /*6c90*/  FMUL R93, R93, R112.reuse ;  /* 0x000000705d5d7220 */ /* 0x080fe20000400000 */
[----:B------:R0:W-:Y:S01]  /*6ca0*/  @P4 STG.E.U16 desc[UR44][R6.64+0x12], R109 ;  /* 0x0000126d06004986 */ /* 0x0001e2000c10152c */
[----:B------:R-:W-:Y:S01]  /*6cb0*/  ISETP.GT.AND P4, PT, R0, RZ, P0 ;  /* 0x000000ff0000720c */ /* 0x000fe20000784270 */
[----:B------:R-:W-:Y:S01]  /*6cc0*/  FMUL R94, R94, R112 ;  /* 0x000000705e5e7220 */ /* 0x000fe20000400000 */
[----:B------:R-:W-:Y:S01]  /*6cd0*/  F2FP.F16.F32.PACK_AB R102, RZ, R102 ;  /* 0x00000066ff66723e */ /* 0x000fe200000000ff */
[----:B------:R-:W-:Y:S01]  /*6ce0*/  @P2 STG.E.U16 desc[UR44][R4.64+0x10], R110 ;  /* 0x0000106e04002986 */ /* 0x000fe2000c10152c */
[----:B------:R-:W-:Y:S01]  /*6cf0*/  ISETP.GT.AND P2, PT, R3, 0x18, PT ;  /* 0x000000180300780c */ /* 0x000fe20003f44270 */
[-C--:B------:R-:W-:Y:S01]  /*6d00*/  FMUL R95, R95, R112.reuse ;  /* 0x000000705f5f7220 */ /* 0x080fe20000400000 */
[----:B------:R-:W-:Y:S01]  /*6d10*/  F2FP.F16.F32.PACK_AB R103, RZ, R103 ;  /* 0x00000067ff67723e */ /* 0x000fe200000000ff */
[----:B------:R-:W-:Y:S01]  /*6d20*/  @P3 STG.E.U16 desc[UR44][R4.64+0x12], R111 ;  /* 0x0000126f04003986 */ /* 0x000fe2000c10152c */
[----:B------:R-:W-:Y:S01]  /*6d30*/  ISETP.GT.AND P3, PT, R0, 0x8, P0 ;  /* 0x000000080000780c */ /* 0x000fe20000764270 */
[----:B------:R-:W-:Y:S01]  /*6d40*/  FMUL R80, R80, R112 ;  /* 0x0000007050507220 */ /* 0x000fe20000400000 */
[----:B------:R-:W-:Y:S01]  /*6d50*/  ISETP.GT.AND P0, PT, R3, 0x19, PT ;  /* 0x000000190300780c */ /* 0x000fe20003f04270 */
[--C-:B0-----:R-:W-:Y:S01]  /*6d60*/  @P5 IMAD.MOV.U32 R6, RZ, RZ, R10.reuse ;  /* 0x000000ffff065224 */ /* 0x101fe200078e000a */
[----:B------:R-:W-:Y:S01]  /*6d70*/  F2FP.F16.F32.PACK_AB R88, RZ, R88 ;  /* 0x00000058ff58723e */ /* 0x000fe200000000ff */
[--C-:B------:R-:W-:Y:S01]  /*6d80*/  @P5 IMAD.MOV.U32 R7, RZ, RZ, R11.reuse ;  /* 0x000000ffff075224 */ /* 0x100fe200078e000b */
[----:B------:R-:W-:Y:S01]  /*6d90*/  F2FP.F16.F32.PACK_AB R89, RZ, R89 ;  /* 0x00000059ff59723e */ /* 0x000fe200000000ff */
        /* <DEDUP_REMOVED lines=11> */
[----:B------:R-:W-:Y:S01]  /*6e50*/  FMUL R86, R86, R112 ;  /* 0x0000007056567220 */ /* 0x000fe20000400000 */
[----:B------:R-:W-:Y:S01]  /*6e60*/  F2FP.F16.F32.PACK_AB R94, RZ, R94 ;  /* 0x0000005eff5e723e */ /* 0x000fe200000000ff */
[----:B------:R-:W-:Y:S01]  /*6e70*/  FMUL R87, R87, R112 ;  /* 0x0000007057577220 */ /* 0x000fe20000400000 */
[----:B------:R-:W-:Y:S01]  /*6e80*/  F2FP.F16.F32.PACK_AB R95, RZ, R95 ;  /* 0x0000005fff5f723e */ /* 0x000fe200000000ff */
        /* <DEDUP_REMOVED lines=11> */
[----:B------:R-:W-:Y:S01]  /*6f40*/  @P1 STG.E.U16 desc[UR44][R4.64+0x20], R98 ;  /* 0x0000206204001986 */ /* 0x000fe2000c10152c */
[C---:B------:R-:W-:Y:S01]  /*6f50*/  ISETP.GT.AND P1, PT, R0.reuse, 0x8, P2 ;  /* 0x000000080000780c */ /* 0x040fe20001724270 */
[-C--:B------:R-:W-:Y:S01]  /*6f60*/  FMUL R75, R75, R112.reuse ;  /* 0x000000704b4b7220 */ /* 0x080fe20000400000 */
[C---:B------:R-:W-:Y:S01]  /*6f70*/  ISETP.GT.AND P2, PT, R3.reuse, 0x20, PT ;  /* 0x000000200300780c */ /* 0x040fe20003f44270 */
        /* <DEDUP_REMOVED lines=156> */
[----:B0-----:R-:W-:Y:S01]  /*7940*/  @P5 IMAD.MOV.U32 R6, RZ, RZ, R10 ;  /* 0x000000ffff065224 */ /* 0x001fe200078e000a */
[----:B------:R-:W-:Y:S01]  /*7950*/  F2FP.F16.F32.PACK_AB R36, RZ, R36 ;  /* 0x00000024ff24723e */ /* 0x000fe200000000ff */
[----:B------:R-:W-:Y:S01]  /*7960*/  @P5 IMAD.MOV.U32 R7, RZ, RZ, R11 ;  /* 0x000000ffff075224 */ /* 0x000fe200078e000b */
[----:B------:R-:W-:Y:S01]  /*7970*/  F2FP.F16.F32.PACK_AB R37, RZ, R37 ;  /* 0x00000025ff25723e */ /* 0x000fe200000000ff */
[----:B------:R-:W-:Y:S01]  /*7980*/  FMUL R29, R29, R112 ;  /* 0x000000701d1d7220 */ /* 0x000fe20000400000 */
[----:B------:R-:W-:Y:S01]  /*7990*/  F2FP.F16.F32.PACK_AB R38, RZ, R38 ;  /* 0x00000026ff26723e */ /* 0x000fe200000000ff */
[-C--:B------:R-:W-:Y:S01]  /*79a0*/  FMUL R30, R30, R112.reuse ;  /* 0x000000701e1e7220 */ /* 0x080fe20000400000 */
[----:B------:R0:W-:Y:S01]  /*79b0*/  @P5 STG.E.U16 desc[UR44][R6.64+0x70], R84 ;  /* 0x0000705406005986 */ /* 0x0001e2000c10152c */
[----:B------:R-:W-:Y:S01]  /*79c0*/  ISETP.GT.AND P5, PT, R0, RZ, P2 ;  /* 0x000000ff0000720c */ /* 0x000fe200017a4270 */
[----:B------:R-:W-:Y:S01]  /*79d0*/  FMUL R31, R31, R112 ;  /* 0x000000701f1f7220 */ /* 0x000fe20000400000 */
[----:B------:R-:W-:-:S02]  /*79e0*/  F2FP.F16.F32.PACK_AB R39, RZ, R39 ;  /* 0x00000027ff27723e */ /* 0x000fc400000000ff */
[----:B------:R-:W-:Y:S02]  /*79f0*/  F2FP.F16.F32.PACK_AB R24, RZ, R24 ;  /* 0x00000018ff18723e */ /* 0x000fe400000000ff */
[----:B------:R-:W-:Y:S02]  /*7a00*/  F2FP.F16.F32.PACK_AB R25, RZ, R25 ;  /* 0x00000019ff19723e */ /* 0x000fe400000000ff */
[----:B------:R-:W-:Y:S02]  /*7a10*/  F2FP.F16.F32.PACK_AB R26, RZ, R26 ;  /* 0x0000001aff1a723e */ /* 0x000fe400000000ff */
[----:B------:R-:W-:Y:S01]  /*7a20*/  F2FP.F16.F32.PACK_AB R27, RZ, R27 ;  /* 0x0000001bff1b723e */ /* 0x000fe200000000ff */
[----:B0-----:R-:W-:Y:S01]  /*7a30*/  @P4 IMAD.MOV.U32 R6, RZ, RZ, R10 ;  /* 0x000000ffff064224 */ /* 0x001fe200078e000a */
[----:B------:R-:W-:Y:S01]  /*7a40*/  F2FP.F16.F32.PACK_AB R28, RZ, R28 ;  /* 0x0000001cff1c723e */ /* 0x000fe200000000ff */
[----:B------:R-:W-:Y:S01]  /*7a50*/  @P4 IMAD.MOV.U32 R7, RZ, RZ, R11 ;  /* 0x000000ffff074224 */ /* 0x000fe200078e000b */
[----:B------:R-:W-:-:S02]  /*7a60*/  F2FP.F16.F32.PACK_AB R29, RZ, R29 ;  /* 0x0000001dff1d723e */ /* 0x000fc400000000ff */
[----:B------:R-:W-:Y:S02]  /*7a70*/  F2FP.F16.F32.PACK_AB R30, RZ, R30 ;  /* 0x0000001eff1e723e */ /* 0x000fe400000000ff */
[----:B------:R0:W-:Y:S01]  /*7a80*/  @P4 STG.E.U16 desc[UR44][R6.64+0x72], R85 ;  /* 0x0000725506004986 */ /* 0x0001e2000c10152c */
[C---:B------:R-:W-:Y:S02]  /*7a90*/  ISETP.GT.AND P4, PT, R0.reuse, RZ, P0 ;  /* 0x000000ff0000720c */ /* 0x040fe40000784270 */
[----:B------:R-:W-:Y:S01]  /*7aa0*/  F2FP.F16.F32.PACK_AB R31, RZ, R31 ;  /* 0x0000001fff1f723e */ /* 0x000fe200000000ff */
[----:B------:R-:W-:Y:S01]  /*7ab0*/  @P1 STG.E.U16 desc[UR44][R4.64+0x70], R86 ;  /* 0x0000705604001986 */ /* 0x000fe2000c10152c */
[C---:B------:R-:W-:Y:S02]  /*7ac0*/  ISETP.GT.AND P1, PT, R0.reuse, 0x8, P2 ;  /* 0x000000080000780c */ /* 0x040fe40001724270 */
[----:B------:R-:W-:Y:S01]  /*7ad0*/  ISETP.GT.AND P2, PT, R3, 0x48, PT ;  /* 0x000000480300780c */ /* 0x000fe20003f44270 */
[----:B------:R-:W-:Y:S01]  /*7ae0*/  @P3 STG.E.U16 desc[UR44][R4.64+0x72], R87 ;  /* 0x0000725704003986 */ /* 0x000fe2000c10152c */
[----:B------:R-:W-:-:S02]  /*7af0*/  ISETP.GT.AND P3, PT, R0, 0x8, P0 ;  /* 0x000000080000780c */ /* 0x000fc40000764270 */
[----:B------:R-:W-:Y:S01]  /*7b00*/  ISETP.GT.AND P0, PT, R3, 0x49, PT ;  /* 0x000000490300780c */ /* 0x000fe20003f04270 */
[----:B0-----:R-:W-:Y:S02]  /*7b10*/  @P5 IMAD.MOV.U32 R6, RZ, RZ, R10 ;  /* 0x000000ffff065224 */ /* 0x001fe400078e000a */
[----:B------:R-:W-:-:S05]  /*7b20*/  @P5 IMAD.MOV.U32 R7, RZ, RZ, R11 ;  /* 0x000000ffff075224 */ /* 0x000fca00078e000b */
[----:B------:R0:W-:Y:S01]  /*7b30*/  @P5 STG.E.U16 desc[UR44][R6.64+0x80], R72 ;  /* 0x0000804806005986 */ /* 0x0001e2000c10152c */
[----:B------:R-:W-:Y:S01]  /*7b40*/  ISETP.GT.AND P5, PT, R0, RZ, P2 ;  /* 0x000000ff0000720c */ /* 0x000fe200017a4270 */
[----:B0-----:R-:W-:Y:S02]  /*7b50*/  @P4 IMAD.MOV.U32 R6, RZ, RZ, R10 ;  /* 0x000000ffff064224 */ /* 0x001fe400078e000a */
[----:B------:R-:W-:-:S05]  /*7b60*/  @P4 IMAD.MOV.U32 R7, RZ, RZ, R11 ;  /* 0x000000ffff074224 */ /* 0x000fca00078e000b */
[----:B------:R0:W-:Y:S01]  /*7b70*/  @P4 STG.E.U16 desc[UR44][R6.64+0x82], R73 ;  /* 0x0000824906004986 */ /* 0x0001e2000c10152c */
[----:B------:R-:W-:-:S03]  /*7b80*/  ISETP.GT.AND P4, PT, R0, RZ, P0 ;  /* 0x000000ff0000720c */ /* 0x000fc60000784270 */
[----:B------:R-:W-:Y:S01]  /*7b90*/  @P1 STG.E.U16 desc[UR44][R4.64+0x80], R74 ;  /* 0x0000804a04001986 */ /* 0x000fe2000c10152c */
[C---:B------:R-:W-:Y:S02]  /*7ba0*/  ISETP.GT.AND P1, PT, R0.reuse, 0x8, P2 ;  /* 0x000000080000780c */ /* 0x040fe40001724270 */
[C---:B------:R-:W-:Y:S01]  /*7bb0*/  ISETP.GT.AND P2, PT, R3.reuse, 0x50, PT ;  /* 0x000000500300780c */ /* 0x040fe20003f44270 */
[----:B------:R-:W-:Y:S01]  /*7bc0*/  @P3 STG.E.U16 desc[UR44][R4.64+0x82], R75 ;  /* 0x0000824b04003986 */ /* 0x000fe2000c10152c */
[----:B------:R-:W-:Y:S02]  /*7bd0*/  ISETP.GT.AND P3, PT, R0, 0x8, P0 ;  /* 0x000000080000780c */ /* 0x000fe40000764270 */
        /* <DEDUP_REMOVED lines=102> */
[C---:B------:R-:W-:Y:S02]  /*8240*/  ISETP.GT.AND P5, PT, R0.reuse, RZ, P2 ;  /* 0x000000ff0000720c */ /* 0x040fe400017a4270 */
[----:B------:R-:W-:Y:S01]  /*8250*/  ISETP.GT.AND P2, PT, R0, 0x8, P2 ;  /* 0x000000080000780c */ /* 0x000fe20001744270 */
[----:B0-----:R-:W-:Y:S02]  /*8260*/  @P4 IMAD.MOV.U32 R6, RZ, RZ, R10 ;  /* 0x000000ffff064224 */ /* 0x001fe400078e000a */
[----:B------:R-:W-:-:S05]  /*8270*/  @P4 IMAD.MOV.U32 R7, RZ, RZ, R11 ;  /* 0x000000ffff074224 */ /* 0x000fca00078e000b */
[----:B------:R0:W-:Y:S01]  /*8280*/  @P4 STG.E.U16 desc[UR44][R6.64+0x102], R41 ;  /* 0x0001022906004986 */ /* 0x0001e2000c10152c */
[C---:B------:R-:W-:Y:S02]  /*8290*/  ISETP.GT.AND P4, PT, R0.reuse, RZ, P0 ;  /* 0x000000ff0000720c */ /* 0x040fe40000784270 */
[----:B------:R-:W-:Y:S01]  /*82a0*/  ISETP.GT.AND P0, PT, R0, 0x8, P0 ;  /* 0x000000080000780c */ /* 0x000fe20000704270 */
[----:B------:R-:W-:Y:S01]  /*82b0*/  @P1 STG.E.U16 desc[UR44][R4.64+0x100], R42 ;  /* 0x0001002a04001986 */ /* 0x000fe2000c10152c */
[----:B------:R-:W-:-:S03]  /*82c0*/  ISETP.GT.AND P1, PT, R3, 0x91, PT ;  /* 0x000000910300780c */ /* 0x000fc60003f24270 */
[----:B------:R-:W-:Y:S01]  /*82d0*/  @P3 STG.E.U16 desc[UR44][R4.64+0x102], R43 ;  /* 0x0001022b04003986 */ /* 0x000fe2000c10152c */
        /* <DEDUP_REMOVED lines=9> */
[----:B------:R-:W-:Y:S04]  /*8370*/  @P2 STG.E.U16 desc[UR44][R4.64+0x110], R46 ;  /* 0x0001102e04002986 */ /* 0x000fe8000c10152c */
[----:B------:R-:W-:Y:S01]  /*8380*/  @P0 STG.E.U16 desc[UR44][R4.64+0x112], R47 ;  /* 0x0001122f04000986 */ /* 0x000fe2000c10152c */
[----:B------:R-:W-:Y:S01]  /*8390*/  ISETP.GT.AND P0, PT, R0, 0x8, P3 ;  /* 0x000000080000780c */ /* 0x000fe20001f04270 */
[----:B0-----:R-:W-:Y:S02]  /*83a0*/  @P5 IMAD.MOV.U32 R6, RZ, RZ, R10 ;  /* 0x000000ffff065224 */ /* 0x001fe400078e000a */
[----:B------:R-:W-:-:S05]  /*83b0*/  @P5 IMAD.MOV.U32 R7, RZ, RZ, R11 ;  /* 0x000000ffff075224 */ /* 0x000fca00078e000b */
[----:B------:R0:W-:Y:S01]  /*83c0*/  @P5 STG.E.U16 desc[UR44][R6.64+0x120], R32 ;  /* 0x0001202006005986 */ /* 0x0001e2000c10152c */
[----:B------:R-:W-:Y:S02]  /*83d0*/  ISETP.GT.AND P5, PT, R0, 0x8, P1 ;  /* 0x000000080000780c */ /* 0x000fe40000fa4270 */
[----:B------:R-:W-:-:S04]  /*83e0*/  ISETP.GT.AND P1, PT, R3, 0x99, PT ;  /* 0x000000990300780c */ /* 0x000fc80003f24270 */
[----:B------:R-:W-:Y:S01]  /*83f0*/  ISETP.GT.AND P3, PT, R0, RZ, P1 ;  /* 0x000000ff0000720c */ /* 0x000fe20000f64270 */
[----:B0-----:R-:W-:Y:S02]  /*8400*/  @P4 IMAD.MOV.U32 R6, RZ, RZ, R10 ;  /* 0x000000ffff064224 */ /* 0x001fe400078e000a */
[----:B------:R-:W-:-:S05]  /*8410*/  @P4 IMAD.MOV.U32 R7, RZ, RZ, R11 ;  /* 0x000000ffff074224 */ /* 0x000fca00078e000b */
[----:B------:R0:W-:Y:S01]  /*8420*/  @P4 STG.E.U16 desc[UR44][R6.64+0x122], R33 ;  /* 0x0001222106004986 */ /* 0x0001e2000c10152c */
[----:B------:R-:W-:-:S03]  /*8430*/  ISETP.GT.AND P4, PT, R3, 0x98, PT ;  /* 0x000000980300780c */ /* 0x000fc60003f84270 */
[----:B------:R-:W-:Y:S01]  /*8440*/  @P0 STG.E.U16 desc[UR44][R4.64+0x120], R34 ;  /* 0x0001202204000986 */ /* 0x000fe2000c10152c */
[C---:B------:R-:W-:Y:S02]  /*8450*/  ISETP.GT.AND P2, PT, R0.reuse, RZ, P4 ;  /* 0x000000ff0000720c */ /* 0x040fe40002744270 */
[C---:B------:R-:W-:Y:S01]  /*8460*/  ISETP.GT.AND P4, PT, R0.reuse, 0x8, P4 ;  /* 0x000000080000780c */ /* 0x040fe20002784270 */
[----:B------:R-:W-:Y:S01]  /*8470*/  @P5 STG.E.U16 desc[UR44][R4.64+0x122], R35 ;  /* 0x0001222304005986 */ /* 0x000fe2000c10152c */
[----:B------:R-:W-:Y:S02]  /*8480*/  ISETP.GT.AND P5, PT, R0, 0x8, P1 ;  /* 0x000000080000780c */ /* 0x000fe40000fa4270 */
[C---:B------:R-:W-:Y:S02]  /*8490*/  ISETP.GT.AND P0, PT, R3.reuse, 0xa1, PT ;  /* 0x000000a10300780c */ /* 0x040fe40003f04270 */
[----:B------:R-:W-:-:S05]  /*84a0*/  ISETP.GT.AND P1, PT, R3, 0xa9, PT ;  /* 0x000000a90300780c */ /* 0x000fca0003f24270 */
[----:B0-----:R-:W-:Y:S02]  /*84b0*/  @P2 IMAD.MOV.U32 R6, RZ, RZ, R10 ;  /* 0x000000ffff062224 */ /* 0x001fe400078e000a */
[----:B------:R-:W-:-:S05]  /*84c0*/  @P2 IMAD.MOV.U32 R7, RZ, RZ, R11 ;  /* 0x000000ffff072224 */ /* 0x000fca00078e000b */
[----:B------:R0:W-:Y:S01]  /*84d0*/  @P2 STG.E.U16 desc[UR44][R6.64+0x130], R36 ;  /* 0x0001302406002986 */ /* 0x0001e2000c10152c */
[----:B------:R-:W-:Y:S01]  /*84e0*/  ISETP.GT.AND P2, PT, R3, 0xa8, PT ;  /* 0x000000a80300780c */ /* 0x000fe20003f44270 */
        /* <DEDUP_REMOVED lines=8> */
[C---:B------:R-:W-:Y:S02]  /*8570*/  ISETP.GT.AND P5, PT, R0.reuse, RZ, P0 ;  /* 0x000000ff0000720c */ /* 0x040fe400007a4270 */
[----:B------:R-:W-:-:S07]  /*8580*/  ISETP.GT.AND P0, PT, R0, 0x8, P0 ;  /* 0x000000080000780c */ /* 0x000fce0000704270 */
        /* <DEDUP_REMOVED lines=10> */
[----:B------:R-:W-:Y:S04]  /*8630*/  @P3 STG.E.U16 desc[UR44][R4.64+0x140], R26 ;  /* 0x0001401a04003986 */ /* 0x000fe8000c10152c */
[----:B------:R-:W-:Y:S06]  /*8640*/  @P0 STG.E.U16 desc[UR44][R4.64+0x142], R27 ;  /* 0x0001421b04000986 */ /* 0x000fec000c10152c */
[----:B0-----:R-:W-:-:S02]  /*8650*/  @P5 IMAD.MOV.U32 R6, RZ, RZ, R10 ;  /* 0x000000ffff065224 */ /* 0x001fc400078e000a */
[----:B------:R-:W-:-:S05]  /*8660*/  @P5 IMAD.MOV.U32 R7, RZ, RZ, R11 ;  /* 0x000000ffff075224 */ /* 0x000fca00078e000b */
[----:B------:R0:W-:Y:S04]  /*8670*/  @P5 STG.E.U16 desc[UR44][R6.64+0x150], R28 ;  /* 0x0001501c06005986 */ /* 0x0001e8000c10152c */
[----:B------:R1:W-:Y:S04]  /*8680*/  @P4 STG.E.U16 desc[UR44][R10.64+0x152], R29 ;  /* 0x0001521d0a004986 */ /* 0x0003e8000c10152c */
[----:B------:R1:W-:Y:S01]  /*8690*/  @P2 STG.E.U16 desc[UR44][R4.64+0x150], R30 ;  /* 0x0001501e04002986 */ /* 0x0003e2000c10152c */
[----:B0-----:R-:W-:Y:S02]  /*86a0*/  @P1 IMAD.MOV.U32 R6, RZ, RZ, R4 ;  /* 0x000000ffff061224 */ /* 0x001fe400078e0004 */
[----:B------:R-:W-:-:S05]  /*86b0*/  @P1 IMAD.MOV.U32 R7, RZ, RZ, R5 ;  /* 0x000000ffff071224 */ /* 0x000fca00078e0005 */
[----:B------:R1:W-:Y:S02]  /*86c0*/  @P1 STG.E.U16 desc[UR44][R6.64+0x152], R31 ;  /* 0x0001521f06001986 */ /* 0x0003e4000c10152c */
.L_x_203:
[----:B------:R-:W-:Y:S05]  /*86d0*/  BSYNC B0 ;  /* 0x0000000000007941 */ /* 0x000fea0003800000 */
.L_x_29:
[----:B------:R-:W-:Y:S01]  /*86e0*/  ULDC UR4, c[0x0][0xc] ;  /* 0x0000030000047ab9 */ /* 0x000fe20000000800 */
[----:B------:R-:W-:Y:S01]  /*86f0*/  ULDC UR5, c[0x0][0x10] ;  /* 0x0000040000057ab9 */ /* 0x000fe20000000800 */
[----:B0-----:R-:W0:Y:S01]  /*8700*/  LDC R3, c[0x0][0x14] ;  /* 0x00000500ff037b82 */ /* 0x001e220000000800 */
[----:B------:R-:W-:Y:S01]  /*8710*/  UIMAD.WIDE.U32 UR4, UR4, UR5, URZ ;  /* 0x00000005040472a5 */ /* 0x000fe2000f8e003f */
[----:B------:R-:W-:Y:S01]  /*8720*/  PRMT R0, RZ, 0x7610, R0 ;  /* 0x00007610ff007816 */ /* 0x000fe20000000000 */
[----:B------:R-:W-:Y:S02]  /*8730*/  IMAD.MOV.U32 R115, RZ, RZ, -0x1 ;  /* 0xffffffffff737424 */ /* 0x000fe400078e00ff */
[----:B------:R-:W-:Y:S02]  /*8740*/  IMAD.MOV.U32 R23, RZ, RZ, -0x1 ;  /* 0xffffffffff177424 */ /* 0x000fe400078e00ff */
[----:B0-----:R-:W-:-:S04]  /*8750*/  IMAD.WIDE.U32 R16, R3, UR4, R16 ;  /* 0x0000000403107c25 */ /* 0x001fc8000f8e0010 */
[----:B------:R-:W-:Y:S01]  /*8760*/  IMAD R3, R3, UR5, RZ ;  /* 0x0000000503037c24 */ /* 0x000fe2000f8e02ff */
[----:B------:R-:W-:Y:S02]  /*8770*/  ULDC.64 UR4, c[0x0][0x650] ;  /* 0x0001940000047ab9 */ /* 0x000fe40000000a00 */
[----:B------:R-:W-:Y:S01]  /*8780*/  ISETP.GE.U32.AND P0, PT, R16, UR4, PT ;  /* 0x0000000410007c0c */ /* 0x000fe2000bf06070 */
[----:B------:R-:W-:-:S05]  /*8790*/  IMAD.IADD R17, R17, 0x1, R3 ;  /* 0x0000000111117824 */ /* 0x000fca00078e0203 */
[----:B------:R-:W-:-:S13]  /*87a0*/  ISETP.GE.U32.AND.EX P0, PT, R17, UR5, PT, P0 ;  /* 0x0000000511007c0c */ /* 0x000fda000bf06100 */
[----:B------:R-:W-:Y:S05]  /*87b0*/  @P0 BRA `(.L_x_204) ;  /* 0x0000000400640947 */ /* 0x000fea0003800000 */
[----:B------:R-:W0:Y:S01]  /*87c0*/  S2R R12, SR_CTAID.X ;  /* 0x00000000000c7919 */ /* 0x000e220000002500 */
[----:B-1----:R-:W1:Y:S01]  /*87d0*/  LDC.64 R10, c[0x0][0x628] ;  /* 0x00018a00ff0a7b82 */ /* 0x002e620000000a00 */
[----:B------:R-:W-:Y:S01]  /*87e0*/  ULDC UR4, c[0x0][0x150] ;  /* 0x0000540000047ab9 */ /* 0x000fe20000000800 */
[----:B------:R-:W-:Y:S01]  /*87f0*/  IMAD.MOV.U32 R8, RZ, RZ, R16 ;  /* 0x000000ffff087224 */ /* 0x000fe200078e0010 */
[----:B------:R-:W0:Y:S01]  /*8800*/  S2R R24, SR_CTAID.Y ;  /* 0x0000000000187919 */ /* 0x000e220000002600 */
[----:B------:R-:W-:-:S04]  /*8810*/  IMAD.MOV.U32 R9, RZ, RZ, R17 ;  /* 0x000000ffff097224 */ /* 0x000fc800078e0011 */
[----:B------:R-:W2:Y:S08]  /*8820*/  LDC R21, c[0x0][0x144] ;  /* 0x00005100ff157b82 */ /* 0x000eb00000000800 */
[----:B------:R-:W2:Y:S08]  /*8830*/  LDC R0, c[0x0][0x630] ;  /* 0x00018c00ff007b82 */ /* 0x000eb00000000800 */
[----:B------:R-:W2:Y:S01]  /*8840*/  LDC.64 R14, c[0x0][0x620] ;  /* 0x00018800ff0e7b82 */ /* 0x000ea20000000a00 */
[----:B-1----:R-:W-:-:S04]  /*8850*/  ISETP.NE.U32.AND P0, PT, R10, RZ, PT ;  /* 0x000000ff0a00720c */ /* 0x002fc80003f05070 */
[----:B------:R-:W-:Y:S02]  /*8860*/  ISETP.NE.AND.EX P0, PT, R11, RZ, PT, P0 ;  /* 0x000000ff0b00720c */ /* 0x000fe40003f05300 */
[----:B0-----:R-:W-:-:S05]  /*8870*/  I2FP.F32.U32 R3, R12 ;  /* 0x0000000c00037245 */ /* 0x001fca0000201000 */
[----:B------:R-:W-:-:S04]  /*8880*/  FMUL R3, R3, UR4 ;  /* 0x0000000403037c20 */ /* 0x000fc80008400000 */
[----:B------:R0:W1:Y:S02]  /*8890*/  F2I.U32.TRUNC.NTZ R20, R3 ;  /* 0x0000000300147305 */ /* 0x000064000020f000 */
[----:B------:R-:W-:Y:S05]  /*88a0*/  @!P0 BRA `(.L_x_205) ;  /* 0x0000000000288947 */ /* 0x000fea0003800000 */
[----:B0-----:R-:W0:Y:S02]  /*88b0*/  LDC R3, c[0x0][0x634] ;  /* 0x00018d00ff037b82 */ /* 0x001e240000000800 */
[----:B0-----:R-:W-:-:S05]  /*88c0*/  IADD3 R3, P0, R16, R3, RZ ;  /* 0x0000000310037210 */ /* 0x001fca0007f1e0ff */
[----:B------:R-:W-:-:S04]  /*88d0*/  IMAD.X R13, RZ, RZ, R17, P0 ;  /* 0x000000ffff0d7224 */ /* 0x000fc800000e0611 */
[----:B--234-:R-:W-:-:S04]  /*88e0*/  IMAD.WIDE.U32 R4, R13, R10, RZ ;  /* 0x0000000a0d047225 */ /* 0x01cfc800078e00ff */
[----:B------:R-:W-:-:S04]  /*88f0*/  IMAD.WIDE.U32 R6, P0, R3, R11, R4 ;  /* 0x0000000b03067225 */ /* 0x000fc80007800004 */
[----:B------:R-:W-:-:S04]  /*8900*/  IMAD.WIDE.U32 R4, R3, R10, RZ ;  /* 0x0000000a03047225 */ /* 0x000fc800078e00ff */
[----:B------:R-:W-:Y:S01]  /*8910*/  IMAD.X R9, RZ, RZ, RZ, P0 ;  /* 0x000000ffff097224 */ /* 0x000fe200000e06ff */
[----:B------:R-:W-:Y:S01]  /*8920*/  IADD3 RZ, P0, R5, R6, RZ ;  /* 0x0000000605ff7210 */ /* 0x000fe20007f1e0ff */
[----:B------:R-:W-:-:S04]  /*8930*/  IMAD.MOV.U32 R8, RZ, RZ, R7 ;  /* 0x000000ffff087224 */ /* 0x000fc800078e0007 */
[----:B------:R-:W-:-:S08]  /*8940*/  IMAD.WIDE.U32.X R8, R13, R11, R8, P0 ;  /* 0x0000000b0d087225 */ /* 0x000fd000000e0408 */
.L_x_205:
[----:B------:R-:W3:Y:S01]  /*8950*/  LDC.64 R28, c[0x0][0x640] ;  /* 0x00019000ff1c7b82 */ /* 0x000ee20000000a00 */
[-CC-:B--2---:R-:W-:Y:S01]  /*8960*/  SHF.R.U64 R23, R8, R0.reuse, R9.reuse ;  /* 0x0000000008177219 */ /* 0x184fe20000001209 */
[----:B-1----:R-:W-:Y:S01]  /*8970*/  IMAD.MOV R20, RZ, RZ, -R20 ;  /* 0x000000ffff147224 */ /* 0x002fe200078e0a14 */
[----:B------:R-:W-:Y:S01]  /*8980*/  SHF.R.U32.HI R0, RZ, R0, R9 ;  /* 0x00000000ff007219 */ /* 0x000fe20000011609 */
[----:B------:R-:W-:Y:S01]  /*8990*/  ULDC UR4, c[0x0][0x154] ;  /* 0x0000550000047ab9 */ /* 0x000fe20000000800 */
[----:B0-----:R-:W-:Y:S01]  /*89a0*/  IADD3 R3, P0, RZ, -R23, RZ ;  /* 0x80000017ff037210 */ /* 0x001fe20007f1e0ff */
[----:B------:R-:W-:Y:S02]  /*89b0*/  IMAD R21, R21, R20, R12 ;  /* 0x0000001415157224 */ /* 0x000fe400078e020c */
[----:B------:R-:W0:Y:S01]  /*89c0*/  LDC R6, c[0x0][0x618] ;  /* 0x00018600ff067b82 */ /* 0x000e220000000800 */
[----:B------:R-:W-:Y:S02]  /*89d0*/  IMAD.MOV.U32 R7, RZ, RZ, 0x1 ;  /* 0x00000001ff077424 */ /* 0x000fe400078e00ff */
[----:B---34-:R-:W-:-:S04]  /*89e0*/  IMAD.X R5, RZ, RZ, ~R0, P0 ;  /* 0x000000ffff057224 */ /* 0x018fc800000e0e00 */
[-C--:B------:R-:W-:Y:S01]  /*89f0*/  IMAD R0, R5, R14.reuse, RZ ;  /* 0x0000000e05007224 */ /* 0x080fe200078e02ff */
[----:B------:R-:W1:Y:S01]  /*8a00*/  LDC R8, c[0x0][0x608] ;  /* 0x00018200ff087b82 */ /* 0x000e620000000800 */
[----:B------:R-:W-:-:S04]  /*8a10*/  IMAD.WIDE.U32 R4, R3, R14, R16 ;  /* 0x0000000e03047225 */ /* 0x000fc800078e0010 */
[----:B------:R-:W-:Y:S01]  /*8a20*/  IMAD R3, R3, R15, R0 ;  /* 0x0000000f03037224 */ /* 0x000fe200078e0200 */
[----:B------:R-:W-:Y:S02]  /*8a30*/  I2FP.F32.U32 R0, R24 ;  /* 0x0000001800007245 */ /* 0x000fe40000201000 */
[----:B------:R-:W2:Y:S01]  /*8a40*/  LDC R26, c[0x0][0x658] ;  /* 0x00019600ff1a7b82 */ /* 0x000ea20000000800 */
[----:B------:R-:W-:Y:S01]  /*8a50*/  IMAD.IADD R3, R5, 0x1, R3 ;  /* 0x0000000105037824 */ /* 0x000fe200078e0203 */
[----:B------:R-:W-:Y:S01]  /*8a60*/  ISETP.NE.U32.AND P0, PT, R28, RZ, PT ;  /* 0x000000ff1c00720c */ /* 0x000fe20003f05070 */
[----:B------:R-:W-:Y:S01]  /*8a70*/  FMUL R0, R0, UR4 ;  /* 0x0000000400007c20 */ /* 0x000fe20008400000 */
[----:B------:R-:W-:Y:S02]  /*8a80*/  IMAD.MOV.U32 R5, RZ, RZ, -0x1 ;  /* 0xffffffffff057424 */ /* 0x000fe400078e00ff */
[----:B------:R-:W-:Y:S01]  /*8a90*/  ISETP.NE.AND.EX P0, PT, R29, RZ, PT, P0 ;  /* 0x000000ff1d00720c */ /* 0x000fe20003f05300 */
[----:B------:R3:W4:Y:S01]  /*8aa0*/  F2I.U32.TRUNC.NTZ R13, R0 ;  /* 0x00000000000d7305 */ /* 0x000722000020f000 */
[----:B------:R-:W3:Y:S01]  /*8ab0*/  LDC R15, c[0x0][0x148] ;  /* 0x00005200ff0f7b82 */ /* 0x000ee20000000800 */
[----:B0-----:R-:W-:-:S02]  /*8ac0*/  SHF.R.U64 R12, R4, R6, R3 ;  /* 0x00000006040c7219 */ /* 0x001fc40000001203 */
[----:B------:R-:W-:-:S05]  /*8ad0*/  SHF.R.U32.HI R3, RZ, R6, R3 ;  /* 0x00000006ff037219 */ /* 0x000fca0000011603 */
[----:B------:R-:W0:Y:S01]  /*8ae0*/  LDC R20, c[0x0][0x600] ;  /* 0x00018000ff147b82 */ /* 0x000e220000000800 */
[-CC-:B-1----:R-:W-:Y:S02]  /*8af0*/  SHF.R.U64 R10, R12, R8.reuse, R3.reuse ;  /* 0x000000080c0a7219 */ /* 0x182fe40000001203 */
[----:B------:R-:W-:-:S05]  /*8b00*/  SHF.R.U32.HI R3, RZ, R8, R3 ;  /* 0x00000008ff037219 */ /* 0x000fca0000011603 */
[----:B------:R-:W1:Y:S01]  /*8b10*/  LDC R27, c[0x0][0x648] ;  /* 0x00019200ff1b7b82 */ /* 0x000e620000000800 */
[-C--:B--2---:R-:W-:Y:S02]  /*8b20*/  SHF.L.U32 R4, R5, R26.reuse, RZ ;  /* 0x0000001a05047219 */ /* 0x084fe400000006ff */
[-CC-:B------:R-:W-:Y:S02]  /*8b30*/  SHF.R.U64 R14, R10, R26.reuse, R3.reuse ;  /* 0x0000001a0a0e7219 */ /* 0x180fe40000001203 */
[----:B------:R-:W-:Y:S02]  /*8b40*/  SHF.R.U32.HI R5, RZ, R26, R3 ;  /* 0x0000001aff057219 */ /* 0x000fe40000011603 */
[----:B------:R-:W-:Y:S01]  /*8b50*/  LOP3.LUT R25, RZ, R4, RZ, 0x33, !PT ;  /* 0x00000004ff197212 */ /* 0x000fe200078e33ff */
[----:B------:R-:W2:Y:S01]  /*8b60*/  LDC R30, c[0x0][0x638] ;  /* 0x00018e00ff1e7b82 */ /* 0x000ea20000000800 */
[----:B------:R-:W-:Y:S01]  /*8b70*/  SHF.L.U32 R26, R7, R26, RZ ;  /* 0x0000001a071a7219 */ /* 0x000fe200000006ff */
[----:B------:R-:W-:-:S06]  /*8b80*/  IMAD.MOV.U32 R4, RZ, RZ, R14 ;  /* 0x000000ffff047224 */ /* 0x000fcc00078e000e */
[----:B------:R-:W0:Y:S01]  /*8b90*/  LDC R31, c[0x0][0x610] ;  /* 0x00018400ff1f7b82 */ /* 0x000e220000000800 */
[----:B----4-:R-:W-:Y:S05]  /*8ba0*/  @!P0 BRA `(.L_x_206) ;  /* 0x0000000000288947 */ /* 0x010fea0003800000 */
[----:B------:R-:W4:Y:S02]  /*8bb0*/  LDC R3, c[0x0][0x64c] ;  /* 0x00019300ff037b82 */ /* 0x000f240000000800 */
[----:B----4-:R-:W-:-:S05]  /*8bc0*/  IADD3 R3, P0, R14, R3, RZ ;  /* 0x000000030e037210 */ /* 0x010fca0007f1e0ff */
        /* <DEDUP_REMOVED lines=8> */
.L_x_206:
[----:B------:R-:W-:Y:S01]  /*8c50*/  ISETP.NE.AND P0, PT, R2, 0x1, PT ;  /* 0x000000010200780c */ /* 0x000fe20003f05270 */
[----:B0-----:R-:W-:Y:S01]  /*8c60*/  VIADD R7, R20, 0xffffffff ;  /* 0xffffffff14077836 */ /* 0x001fe20000000000 */
[----:B-1-3--:R-:W-:Y:S01]  /*8c70*/  SHF.R.U64 R0, R4, R27, R5 ;  /* 0x0000001b04007219 */ /* 0x00afe20000001205 */
[----:B------:R-:W-:Y:S01]  /*8c80*/  IMAD.MOV R13, RZ, RZ, -R13 ;  /* 0x000000ffff0d7224 */ /* 0x000fe200078e0a0d */
[----:B------:R-:W-:Y:S01]  /*8c90*/  LOP3.LUT R5, R10, R25, RZ, 0xc0, !PT ;  /* 0x000000190a057212 */ /* 0x000fe200078ec0ff */
[----:B------:R-:W-:Y:S02]  /*8ca0*/  IMAD.MOV.U32 R4, RZ, RZ, 0x1 ;  /* 0x00000001ff047424 */ /* 0x000fe400078e00ff */
[----:B------:R-:W-:Y:S02]  /*8cb0*/  IMAD.MOV R3, RZ, RZ, -R0 ;  /* 0x000000ffff037224 */ /* 0x000fe400078e0a00 */
[----:B------:R-:W-:Y:S01]  /*8cc0*/  IMAD R8, R26, R0, R5 ;  /* 0x000000001a087224 */ /* 0x000fe200078e0205 */
[----:B------:R-:W-:Y:S01]  /*8cd0*/  LOP3.LUT R5, R12, R7, RZ, 0xc0, !PT ;  /* 0x000000070c057212 */ /* 0x000fe200078ec0ff */
[----:B--2---:R-:W-:-:S02]  /*8ce0*/  IMAD R0, R3, R30, R14 ;  /* 0x0000001e03007224 */ /* 0x004fc400078e020e */
[----:B------:R-:W-:Y:S02]  /*8cf0*/  @P0 IMAD R21, R15, R13, R24 ;  /* 0x0000000d0f150224 */ /* 0x000fe400078e0218 */
[----:B------:R-:W-:Y:S01]  /*8d00*/  IMAD R3, R0, R20, R5 ;  /* 0x0000001400037224 */ /* 0x000fe200078e0205 */
[----:B------:R-:W-:Y:S01]  /*8d10*/  PRMT R0, R4, 0x7610, R0 ;  /* 0x0000761004007816 */ /* 0x000fe20000000000 */
[----:B------:R-:W-:-:S05]  /*8d20*/  IMAD R8, R8, R31, R21 ;  /* 0x0000001f08087224 */ /* 0x000fca00078e0215 */
[----:B------:R-:W-:Y:S02]  /*8d30*/  SEL R115, R3, R8, !P0 ;  /* 0x0000000803737207 */ /* 0x000fe40004000000 */
[----:B------:R-:W-:-:S07]  /*8d40*/  SEL R8, R8, R3, !P0 ;  /* 0x0000000308087207 */ /* 0x000fce0004000000 */
.L_x_204:
[----:B------:R-:W-:Y:S01]  /*8d50*/  LOP3.LUT P0, RZ, R0, 0xff, RZ, 0xc0, !PT ;  /* 0x000000ff00ff7812 */ /* 0x000fe2000780c0ff */
[----:B------:R-:W-:-:S12]  /*8d60*/  IMAD.MOV.U32 R114, RZ, RZ, R8 ;  /* 0x000000ffff727224 */ /* 0x000fd800078e0008 */
[----:B------:R-:W-:Y:S05]  /*8d70*/  @P0 BRA `(.L_x_207) ;  /* 0xffffff8000b00947 */ /* 0x000fea000383ffff */
[----:B------:R-:W-:Y:S05]  /*8d80*/  EXIT ;  /* 0x000000000000794d */ /* 0x000fea0003800000 */
.L_x_4:
[----:B0-----:R-:W-:Y:S01]  /*8d90*/  ULDC.64 UR4, c[0x0][0x650] ;  /* 0x0001940000047ab9 */ /* 0x001fe20000000a00 */
        /* <DEDUP_REMOVED lines=25> */
.L_x_209:
[--C-:B------:R-:W-:Y:S01]  /*8f30*/  SHF.R.U64 R12, R10, R14, R11.reuse ;  /* 0x0000000e0a0c7219 */ /* 0x100fe2000000120b */
[----:B------:R-:W0:Y:S01]  /*8f40*/  LDC R22, c[0x0][0x618] ;  /* 0x00018600ff167b82 */ /* 0x000e220000000800 */
[----:B------:R-:W-:Y:S01]  /*8f50*/  I2FP.F32.U32 R6, R4 ;  /* 0x0000000400067245 */ /* 0x000fe20000201000 */
[----:B------:R-:W-:Y:S01]  /*8f60*/  ULDC UR4, c[0x0][0x150] ;  /* 0x0000540000047ab9 */ /* 0x000fe20000000800 */
[----:B------:R-:W-:Y:S02]  /*8f70*/  SHF.R.U32.HI R5, RZ, R14, R11 ;  /* 0x0000000eff057219 */ /* 0x000fe4000001160b */
[----:B------:R-:W-:Y:S01]  /*8f80*/  IADD3 R9, P0, RZ, -R12, RZ ;  /* 0x8000000cff097210 */ /* 0x000fe20007f1e0ff */
[----:B------:R-:W-:Y:S01]  /*8f90*/  FMUL R11, R6, UR4 ;  /* 0x00000004060b7c20 */ /* 0x000fe20008400000 */
[----:B------:R-:W-:Y:S01]  /*8fa0*/  ULDC UR4, c[0x0][0x154] ;  /* 0x0000550000047ab9 */ /* 0x000fe20000000800 */
[----:B------:R-:W1:Y:S02]  /*8fb0*/  LDC.64 R24, c[0x0][0x640] ;  /* 0x00019000ff187b82 */ /* 0x000e640000000a00 */
[----:B------:R-:W-:-:S02]  /*8fc0*/  IMAD.X R5, RZ, RZ, ~R5, P0 ;  /* 0x000000ffff057224 */ /* 0x000fc400000e0e05 */
[----:B------:R-:W2:Y:S01]  /*8fd0*/  F2I.U32.TRUNC.NTZ R11, R11 ;  /* 0x0000000b000b7305 */ /* 0x000ea2000020f000 */
[----:B------:R-:W-:-:S03]  /*8fe0*/  IMAD.WIDE.U32 R6, R9, R20, R16 ;  /* 0x0000001409067225 */ /* 0x000fc600078e0010 */
[----:B------:R-:W3:Y:S01]  /*8ff0*/  LDC R13, c[0x0][0x144] ;  /* 0x00005100ff0d7b82 */ /* 0x000ee20000000800 */
[----:B------:R-:W-:-:S04]  /*9000*/  IMAD R8, R5, R20, RZ ;  /* 0x0000001405087224 */ /* 0x000fc800078e02ff */
[----:B------:R-:W-:Y:S02]  /*9010*/  IMAD R5, R9, R21, R8 ;  /* 0x0000001509057224 */ /* 0x000fe400078e0208 */
[----:B------:R-:W-:Y:S01]  /*9020*/  IMAD.MOV.U32 R8, RZ, RZ, -0x1 ;  /* 0xffffffffff087424 */ /* 0x000fe200078e00ff */
[----:B------:R-:W4:Y:S01]  /*9030*/  LDC R14, c[0x0][0x608] ;  /* 0x00018200ff0e7b82 */ /* 0x000f220000000800 */
[----:B------:R-:W-:Y:S01]  /*9040*/  IMAD.IADD R5, R7, 0x1, R5 ;  /* 0x0000000107057824 */ /* 0x000fe200078e0205 */
[----:B------:R-:W-:-:S04]  /*9050*/  I2FP.F32.U32 R7, R3 ;  /* 0x0000000300077245 */ /* 0x000fc80000201000 */
[-C--:B0-----:R-:W-:Y:S01]  /*9060*/  SHF.R.U64 R10, R6, R22.reuse, R5 ;  /* 0x00000016060a7219 */ /* 0x081fe20000001205 */
[----:B--2---:R-:W-:Y:S01]  /*9070*/  IMAD.MOV R6, RZ, RZ, -R11 ;  /* 0x000000ffff067224 */ /* 0x004fe200078e0a0b */
[----:B------:R-:W0:Y:S01]  /*9080*/  LDC R9, c[0x0][0x658] ;  /* 0x00019600ff097b82 */ /* 0x000e220000000800 */
[----:B-1----:R-:W-:Y:S01]  /*9090*/  ISETP.NE.U32.AND P0, PT, R24, RZ, PT ;  /* 0x000000ff1800720c */ /* 0x002fe20003f05070 */
[----:B------:R-:W-:Y:S01]  /*90a0*/  FMUL R7, R7, UR4 ;  /* 0x0000000407077c20 */ /* 0x000fe20008400000 */
[----:B------:R-:W-:Y:S02]  /*90b0*/  SHF.R.U32.HI R5, RZ, R22, R5 ;  /* 0x00000016ff057219 */ /* 0x000fe40000011605 */
[----:B------:R-:W-:-:S03]  /*90c0*/  ISETP.NE.AND.EX P0, PT, R25, RZ, PT, P0 ;  /* 0x000000ff1900720c */ /* 0x000fc60003f05300 */
[----:B------:R-:W1:Y:S01]  /*90d0*/  LDC R20, c[0x0][0x148] ;  /* 0x00005200ff147b82 */ /* 0x000e620000000800 */
[----:B---3--:R-:W-:Y:S02]  /*90e0*/  IMAD R23, R13, R6, R4 ;  /* 0x000000060d177224 */ /* 0x008fe400078e0204 */
[----:B------:R-:W-:-:S05]  /*90f0*/  IMAD.MOV.U32 R6, RZ, RZ, 0x1 ;  /* 0x00000001ff067424 */ /* 0x000fca00078e00ff */
[----:B------:R-:W2:Y:S01]  /*9100*/  LDC R21, c[0x0][0x600] ;  /* 0x00018000ff157b82 */ /* 0x000ea20000000800 */
[-CC-:B----4-:R-:W-:Y:S02]  /*9110*/  SHF.R.U64 R13, R10, R14.reuse, R5.reuse ;  /* 0x0000000e0a0d7219 */ /* 0x190fe40000001205 */
[----:B------:R-:W-:Y:S02]  /*9120*/  SHF.R.U32.HI R4, RZ, R14, R5 ;  /* 0x0000000eff047219 */ /* 0x000fe40000011605 */
[----:B------:R3:W4:Y:S03]  /*9130*/  F2I.U32.TRUNC.NTZ R14, R7 ;  /* 0x00000007000e7305 */ /* 0x000726000020f000 */
[----:B------:R-:W1:Y:S01]  /*9140*/  LDC R26, c[0x0][0x648] ;  /* 0x00019200ff1a7b82 */ /* 0x000e620000000800 */
[-C--:B0-----:R-:W-:Y:S02]  /*9150*/  SHF.R.U64 R15, R13, R9.reuse, R4 ;  /* 0x000000090d0f7219 */ /* 0x081fe40000001204 */
[----:B------:R-:W-:-:S02]  /*9160*/  SHF.L.U32 R8, R8, R9, RZ ;  /* 0x0000000908087219 */ /* 0x000fc400000006ff */
[-C--:B------:R-:W-:Y:S01]  /*9170*/  SHF.R.U32.HI R5, RZ, R9.reuse, R4 ;  /* 0x00000009ff057219 */ /* 0x080fe20000011604 */
[----:B------:R-:W-:Y:S01]  /*9180*/  IMAD.MOV.U32 R4, RZ, RZ, R15 ;  /* 0x000000ffff047224 */ /* 0x000fe200078e000f */
[----:B------:R-:W-:Y:S01]  /*9190*/  SHF.L.U32 R22, R6, R9, RZ ;  /* 0x0000000906167219 */ /* 0x000fe200000006ff */
[----:B------:R-:W0:Y:S01]  /*91a0*/  LDC R27, c[0x0][0x638] ;  /* 0x00018e00ff1b7b82 */ /* 0x000e220000000800 */
[----:B------:R-:W-:-:S07]  /*91b0*/  LOP3.LUT R28, RZ, R8, RZ, 0x33, !PT ;  /* 0x00000008ff1c7212 */ /* 0x000fce00078e33ff */
        /* <DEDUP_REMOVED lines=12> */
.L_x_210:
[----:B------:R-:W-:Y:S01]  /*9280*/  ISETP.NE.AND P0, PT, R2, 0x1, PT ;  /* 0x000000010200780c */ /* 0x000fe20003f05270 */
[----:B--2---:R-:W-:Y:S01]  /*9290*/  VIADD R7, R21, 0xffffffff ;  /* 0xffffffff15077836 */ /* 0x004fe20000000000 */
[----:B-1----:R-:W-:Y:S01]  /*92a0*/  SHF.R.U64 R5, R4, R26, R5 ;  /* 0x0000001a04057219 */ /* 0x002fe20000001205 */
[----:B------:R-:W-:Y:S01]  /*92b0*/  IMAD.MOV R14, RZ, RZ, -R14 ;  /* 0x000000ffff0e7224 */ /* 0x000fe200078e0a0e */
[----:B------:R-:W-:Y:S01]  /*92c0*/  LOP3.LUT R4, R13, R28, RZ, 0xc0, !PT ;  /* 0x0000001c0d047212 */ /* 0x000fe200078ec0ff */
[----:B------:R-:W-:Y:S01]  /*92d0*/  IMAD.MOV.U32 R8, RZ, RZ, R12 ;  /* 0x000000ffff087224 */ /* 0x000fe200078e000c */
[----:B------:R-:W-:Y:S01]  /*92e0*/  LOP3.LUT R10, R10, R7, RZ, 0xc0, !PT ;  /* 0x000000070a0a7212 */ /* 0x000fe200078ec0ff */
[----:B------:R-:W-:Y:S02]  /*92f0*/  IMAD.MOV R6, RZ, RZ, -R5 ;  /* 0x000000ffff067224 */ /* 0x000fe400078e0a05 */
[----:B------:R-:W-:-:S04]  /*9300*/  IMAD R4, R22, R5, R4 ;  /* 0x0000000516047224 */ /* 0x000fc800078e0204 */
[----:B------:R-:W-:Y:S02]  /*9310*/  @P0 IMAD R23, R20, R14, R3 ;  /* 0x0000000e14170224 */ /* 0x000fe400078e0203 */
[----:B0-----:R-:W-:Y:S02]  /*9320*/  IMAD R3, R6, R27, R15 ;  /* 0x0000001b06037224 */ /* 0x001fe400078e020f */
[----:B------:R-:W-:Y:S02]  /*9330*/  IMAD R7, R4, R29, R23 ;  /* 0x0000001d04077224 */ /* 0x000fe400078e0217 */
[----:B------:R-:W-:Y:S02]  /*9340*/  IMAD R4, R3, R21, R10 ;  /* 0x0000001503047224 */ /* 0x000fe400078e020a */
[----:B------:R-:W-:-:S03]  /*9350*/  IMAD.MOV.U32 R6, RZ, RZ, 0x1 ;  /* 0x00000001ff067424 */ /* 0x000fc600078e00ff */
[----:B------:R-:W-:Y:S02]  /*9360*/  SEL R9, R4, R7, !P0 ;  /* 0x0000000704097207 */ /* 0x000fe40004000000 */
[----:B------:R-:W-:-:S07]  /*9370*/  SEL R7, R7, R4, !P0 ;  /* 0x0000000407077207 */ /* 0x000fce0004000000 */
.L_x_208:
[----:B------:R-:W-:-:S08]  /*9380*/  NOP ;  /* 0x0000000000007918 */ /* 0x000fd00000000000 */
[----:B------:R-:W0:-:S00]  /*9390*/  USETMAXREG.DEALLOC.CTAPOOL 0x28 ;  /* 0x00000028000079c8 */ /* 0x000e0000080e0500 */
[----:B0-----:R-:W-:-:S13]  /*93a0*/  ISETP.NE.AND P0, PT, R0, RZ, PT ;  /* 0x000000ff0000720c */ /* 0x001fda0003f05270 */
[----:B------:R-:W-:Y:S05]  /*93b0*/  @P0 EXIT ;  /* 0x000000000000094d */ /* 0x000fea0003800000 */
[----:B------:R-:W-:Y:S01]  /*93c0*/  LOP3.LUT P0, RZ, R6, 0xff, RZ, 0xc0, !PT ;  /* 0x000000ff06ff7812 */ /* 0x000fe2000780c0ff */
[----:B------:R-:W-:Y:S02]  /*93d0*/  IMAD.MOV.U32 R0, RZ, RZ, 0x1 ;  /* 0x00000001ff007424 */ /* 0x000fe400078e00ff */
[----:B------:R-:W-:-:S10]  /*93e0*/  IMAD.MOV.U32 R12, RZ, RZ, RZ ;  /* 0x000000ffff0c7224 */ /* 0x000fd400078e00ff */
[----:B------:R-:W-:Y:S05]  /*93f0*/  @!P0 BRA `(.L_x_211) ;  /* 0x0000000c00308947 */ /* 0x000fea0003800000 */
[----:B------:R-:W0:Y:S01]  /*9400*/  LDC R0, c[0x0][0x28c] ;  /* 0x0000a300ff007b82 */ /* 0x000e220000000800 */
[----:B------:R-:W-:Y:S01]  /*9410*/  ULDC UR5, c[0x0][0x600] ;  /* 0x0001800000057ab9 */ /* 0x000fe20000000800 */
[----:B------:R-:W-:Y:S01]  /*9420*/  ULDC UR4, c[0x0][0xc] ;  /* 0x0000030000047ab9 */ /* 0x000fe20000000800 */
[----:B------:R-:W-:Y:S01]  /*9430*/  UIADD3 UR16, UR5, -0x1, URZ ;  /* 0xffffffff05107890 */ /* 0x000fe2000fffe03f */
[C---:B------:R-:W-:Y:S01]  /*9440*/  LOP3.LUT P2, RZ, R18.reuse, 0x7f, RZ, 0xc0, !PT ;  /* 0x0000007f12ff7812 */ /* 0x040fe2000784c0ff */
[----:B------:R-:W-:Y:S01]  /*9450*/  ULDC UR6, c[0x0][0x658] ;  /* 0x0001960000067ab9 */ /* 0x000fe20000000800 */
[----:B------:R-:W-:Y:S01]  /*9460*/  ULDC UR5, c[0x0][0x10] ;  /* 0x0000040000057ab9 */ /* 0x000fe20000000800 */
[----:B------:R-:W-:Y:S01]  /*9470*/  UMOV UR7, 0xffffffff ;  /* 0xffffffff00077882 */ /* 0x000fe20000000000 */
[----:B------:R-:W-:Y:S01]  /*9480*/  UMOV UR8, 0x1 ;  /* 0x0000000100087882 */ /* 0x000fe20000000000 */
[----:B------:R-:W-:Y:S01]  /*9490*/  UIMAD.WIDE.U32 UR4, UR4, UR5, URZ ;  /* 0x00000005040472a5 */ /* 0x000fe2000f8e003f */
[----:B------:R-:W-:Y:S01]  /*94a0*/  LOP3.LUT P0, RZ, R18, 0x1f, RZ, 0xc0, !PT ;  /* 0x0000001f12ff7812 */ /* 0x000fe2000780c0ff */
[----:B------:R-:W-:Y:S01]  /*94b0*/  USHF.L.U32 UR7, UR7, UR6, URZ ;  /* 0x0000000607077299 */ /* 0x000fe2000800063f */
[----:B------:R-:W-:Y:S01]  /*94c0*/  BSSY B0, `(.L_x_211) ;  /* 0x00000bf000007945 */ /* 0x000fe20003800000 */
[----:B------:R-:W-:Y:S01]  /*94d0*/  USHF.L.U32 UR18, UR8, UR6, URZ ;  /* 0x0000000608127299 */ /* 0x000fe2000800063f */
[----:B------:R-:W-:Y:S01]  /*94e0*/  IMAD.MOV.U32 R13, RZ, RZ, 0x1 ;  /* 0x00000001ff0d7424 */ /* 0x000fe200078e00ff */
[----:B------:R-:W-:Y:S01]  /*94f0*/  LOP3.LUT R11, R19, 0x2, RZ, 0xfc, !PT ;  /* 0x00000002130b7812 */ /* 0x000fe200078efcff */
[----:B------:R-:W-:Y:S01]  /*9500*/  ULDC UR6, c[0x0][0x14] ;  /* 0x0000050000067ab9 */ /* 0x000fe20000000800 */
[----:B------:R-:W-:Y:S01]  /*9510*/  PLOP3.LUT P0, PT, P0, P2, PT, 0x8a, 0x0 ;  /* 0x000000000000781c */ /* 0x000fe20000705172 */
[----:B------:R-:W-:Y:S01]  /*9520*/  UIMAD.WIDE.U32 UR20, UR4, UR6, URZ ;  /* 0x00000006041472a5 */ /* 0x000fe2000f8e003f */
[----:B------:R-:W-:Y:S01]  /*9530*/  IMAD.MOV.U32 R12, RZ, RZ, RZ ;  /* 0x000000ffff0c7224 */ /* 0x000fe200078e00ff */
[----:B------:R-:W-:-:S02]  /*9540*/  UIMAD UR13, UR5, UR6, URZ ;  /* 0x00000006050d72a4 */ /* 0x000fc4000f8e023f */
[----:B------:R-:W-:Y:S01]  /*9550*/  ULOP3.LUT UR17, URZ, UR7, URZ, 0x33, !UPT ;  /* 0x000000073f117292 */ /* 0x000fe2000f8e333f */
[----:B0-----:R-:W-:Y:S01]  /*9560*/  VIADD R0, R0, 0x1f ;  /* 0x0000001f00007836 */ /* 0x001fe20000000000 */
[----:B------:R-:W-:Y:S01]  /*9570*/  UIADD3 UR13, UR21, UR13, URZ ;  /* 0x0000000d150d7290 */ /* 0x000fe2000fffe03f */
[----:B------:R-:W-:-:S03]  /*9580*/  ULDC.64 UR22, c[0x0][0x198] ;  /* 0x0000660000167ab9 */ /* 0x000fc60000000a00 */
[----:B------:R-:W-:-:S04]  /*9590*/  SHF.R.S32.HI R3, RZ, 0x1f, R0 ;  /* 0x0000001fff037819 */ /* 0x000fc80000011400 */
[----:B------:R-:W-:Y:S01]  /*95a0*/  LEA.HI R3, R3, R0, RZ, 0x5 ;  /* 0x0000000003037211 */ /* 0x000fe200078f28ff */
[----:B------:R-:W-:-:S03]  /*95b0*/  IMAD.MOV.U32 R0, RZ, RZ, 0x1 ;  /* 0x00000001ff007424 */ /* 0x000fc600078e00ff */
[----:B------:R-:W-:-:S05]  /*95c0*/  SHF.R.S32.HI R3, RZ, 0x5, R3 ;  /* 0x00000005ff037819 */ /* 0x000fca0000011403 */
[----:B------:R-:W-:-:S07]  /*95d0*/  VIADD R10, R3, 0x1 ;  /* 0x00000001030a7836 */ /* 0x000fce0000000000 */
.L_x_223:
[----:B------:R-:W-:-:S03]  /*95e0*/  UMOV UR4, 0xffffffff ;  /* 0xffffffff00047882 */ /* 0x000fc60000000000 */
[----:B------:R-:W-:Y:S05]  /*95f0*/  BRA.DIV UR4, `(.L_x_212) ;  /* 0x0000001204987947 */ /* 0x000fea000b800000 */
[----:B------:R-:W-:-:S13]  /*9600*/  ELECT P6, URZ, PT ;  /* 0x00000000003f782f */ /* 0x000fda00038c0000 */
.L_x_241:
[----:B------:R-:W0:Y:S01]  /*9610*/  LDC R4, c[0x0][0x28c] ;  /* 0x0000a300ff047b82 */ /* 0x000e220000000800 */
[----:B------:R-:W-:Y:S01]  /*9620*/  BSSY B1, `(.L_x_213) ;  /* 0x0000037000017945 */ /* 0x000fe20003800000 */
[----:B0-----:R-:W-:-:S13]  /*9630*/  ISETP.LT.OR P6, PT, R4, 0x1, !P6 ;  /* 0x000000010400780c */ /* 0x001fda00077c1670 */
[----:B------:R-:W-:Y:S05]  /*9640*/  @P6 BRA `(.L_x_214) ;  /* 0x0000000000d06947 */ /* 0x000fea0003800000 */
[----:B------:R-:W-:Y:S02]  /*9650*/  IMAD R15, R9, 0xb0, RZ ;  /* 0x000000b0090f7824 */ /* 0x000fe400078e02ff */
[----:B------:R-:W-:Y:S02]  /*9660*/  IMAD.SHL.U32 R18, R7, 0x80, RZ ;  /* 0x0000008007127824 */ /* 0x000fe400078e00ff */
[----:B------:R-:W-:Y:S02]  /*9670*/  IMAD.MOV.U32 R20, RZ, RZ, RZ ;  /* 0x000000ffff147224 */ /* 0x000fe400078e00ff */
[----:B------:R-:W-:Y:S02]  /*9680*/  IMAD.MOV.U32 R4, RZ, RZ, R10 ;  /* 0x000000ffff047224 */ /* 0x000fe400078e000a */
[----:B------:R-:W-:Y:S02]  /*9690*/  IMAD.MOV.U32 R5, RZ, RZ, R0 ;  /* 0x000000ffff057224 */ /* 0x000fe400078e0000 */
[----:B------:R-:W-:-:S07]  /*96a0*/  IMAD.MOV.U32 R6, RZ, RZ, R12 ;  /* 0x000000ffff067224 */ /* 0x000fce00078e000c */
.L_x_218:
[----:B------:R-:W0:Y:S01]  /*96b0*/  S2R R14, SR_CgaCtaId ;  /* 0x00000000000e7919 */ /* 0x000e220000008800 */
[----:B------:R-:W-:Y:S01]  /*96c0*/  MOV R7, 0x400 ;  /* 0x0000040000077802 */ /* 0x000fe20000000f00 */
[----:B------:R-:W1:Y:S03]  /*96d0*/  @!P2 LDC R9, c[0x0][0x500] ;  /* 0x00014000ff09ab82 */ /* 0x000e660000000800 */
[----:B0-----:R-:W-:Y:S02]  /*96e0*/  LEA R21, R14, R7, 0x18 ;  /* 0x000000070e157211 */ /* 0x001fe400078ec0ff */
[----:B------:R-:W-:-:S03]  /*96f0*/  SHF.L.U32 R7, R5, 0x1f, RZ ;  /* 0x0000001f05077819 */ /* 0x000fc600000006ff */
[----:B------:R-:W-:-:S04]  /*9700*/  IMAD R14, R6, 0x8, R21 ;  /* 0x00000008060e7824 */ /* 0x000fc800078e0215 */
[----:B------:R-:W0:Y:S02]  /*9710*/  SYNCS.PHASECHK.TRANS64.TRYWAIT P1, [R14+URZ+0x58], R7 ;  /* 0x000058070e0075a7 */ /* 0x000e24000802017f */
[----:B01----:R-:W-:Y:S05]  /*9720*/  @!P1 BRA `(.L_x_215) ;  /* 0x00000010006c9947 */ /* 0x003fea0003800000 */
.L_x_242:
[----:B0-----:R-:W-:Y:S01]  /*9730*/  PRMT R7, R11, 0x9910, RZ ;  /* 0x000099100b077816 */ /* 0x001fe200000000ff */
[----:B------:R0:W-:Y:S03]  /*9740*/  @!P2 SYNCS.ARRIVE.TRANS64 RZ, [R14+URZ], R9 ;  /* 0x000000090effa9a7 */ /* 0x0001e6000800003f */
[----:B------:R-:W-:-:S13]  /*9750*/  ISETP.NE.AND P1, PT, R7, 0x2, PT ;  /* 0x000000020700780c */ /* 0x000fda0003f25270 */
[----:B0-----:R-:W-:Y:S05]  /*9760*/  @P1 BRA `(.L_x_216) ;  /* 0x0000000000041947 */ /* 0x001fea0003800000 */
[----:B------:R-:W-:Y:S01]  /*9770*/  BPT.TRAP 0x1 ;  /* 0x000000040000795c */ /* 0x000fe20000300000 */
.L_x_216:
[----:B------:R-:W-:Y:S05]  /*9780*/  @P0 BRA `(.L_x_217) ;  /* 0x0000000000040947 */ /* 0x000fea0003800000 */
[----:B------:R-:W-:Y:S01]  /*9790*/  BPT.TRAP 0x1 ;  /* 0x000000040000795c */ /* 0x000fe20000300000 */
.L_x_217:
[--C-:B------:R-:W-:Y:S01]  /*97a0*/  IMAD R7, R6, 0x2000, R21.reuse ;  /* 0x0000200006077824 */ /* 0x100fe200078e0215 */
[----:B------:R-:W-:Y:S01]  /*97b0*/  R2UR UR9, R14 ;  /* 0x000000000e0972ca */ /* 0x000fe200000e0000 */
[----:B------:R-:W-:Y:S01]  /*97c0*/  IMAD R21, R6, 0x2c00, R21 ;  /* 0x00002c0006157824 */ /* 0x000fe200078e0215 */
[----:B------:R-:W-:Y:S01]  /*97d0*/  UIADD3 UR4, UP0, UR22, 0xf0, URZ ;  /* 0x000000f016047890 */ /* 0x000fe2000ff1e03f */
[----:B------:R-:W-:Y:S01]  /*97e0*/  VIADD R4, R4, 0xffffffff ;  /* 0xffffffff04047836 */ /* 0x000fe20000000000 */
[----:B------:R-:W-:Y:S01]  /*97f0*/  R2UR UR5, R7 ;  /* 0x00000000070572ca */ /* 0x000fe200000e0000 */
[----:B------:R-:W-:Y:S01]  /*9800*/  UIADD3 UR24, UP1, UR22, 0x1f0, URZ ;  /* 0x000001f016187890 */ /* 0x000fe2000ff3e03f */
[----:B------:R-:W-:Y:S01]  /*9810*/  R2UR UR8, R21 ;  /* 0x00000000150872ca */ /* 0x000fe200000e0000 */
[----:B------:R-:W-:Y:S01]  /*9820*/  VIADD R6, R6, 0x1 ;  /* 0x0000000106067836 */ /* 0x000fe20000000000 */
[----:B------:R-:W-:Y:S01]  /*9830*/  R2UR UR11, R18 ;  /* 0x00000000120b72ca */ /* 0x000fe200000e0000 */
[----:B------:R-:W-:Y:S01]  /*9840*/  UIADD3.X UR25, URZ, UR23, URZ, UP1, !UPT ;  /* 0x000000173f197290 */ /* 0x000fe20008ffe43f */
[----:B------:R-:W-:Y:S01]  /*9850*/  R2UR UR10, R20 ;  /* 0x00000000140a72ca */ /* 0x000fe200000e0000 */
[----:B------:R-:W-:Y:S01]  /*9860*/  UMOV UR6, 0x0 ;  /* 0x0000000000067882 */ /* 0x000fe20000000000 */
[----:B------:R-:W-:Y:S01]  /*9870*/  R2UR UR12, R8 ;  /* 0x00000000080c72ca */ /* 0x000fe200000e0000 */
[----:B------:R-:W-:Y:S01]  /*9880*/  UMOV UR7, 0x10000000 ;  /* 0x1000000000077882 */ /* 0x000fe20000000000 */
[----:B------:R-:W-:Y:S01]  /*9890*/  R2UR UR19, R15 ;  /* 0x000000000f1372ca */ /* 0x000fe200000e0000 */
[----:B------:R-:W-:Y:S01]  /*98a0*/  VIADD R20, R20, 0x20 ;  /* 0x0000002014147836 */ /* 0x000fe20000000000 */
[----:B------:R-:W-:Y:S01]  /*98b0*/  ISETP.GT.AND P3, PT, R4, 0x1, PT ;  /* 0x000000010400780c */ /* 0x000fe20003f64270 */
[----:B------:R-:W-:Y:S01]  /*98c0*/  UIADD3 UR14, UR5, 0x180, URZ ;  /* 0x00000180050e7890 */ /* 0x000fe2000fffe03f */
[----:B------:R-:W-:Y:S01]  /*98d0*/  ISETP.NE.AND P1, PT, R6, 0xb, PT ;  /* 0x0000000b0600780c */ /* 0x000fe20003f25270 */
[----:B------:R-:W-:-:S02]  /*98e0*/  UIADD3.X UR5, URZ, UR23, URZ, UP0, !UPT ;  /* 0x000000173f057290 */ /* 0x000fc400087fe43f */
[----:B------:R-:W-:Y:S01]  /*98f0*/  UIADD3 UR15, UR8, 0x16180, URZ ;  /* 0x00016180080f7890 */ /* 0x000fe2000fffe03f */
[----:B------:R-:W-:Y:S02]  /*9900*/  SEL R14, RZ, 0x1, P1 ;  /* 0x00000001ff0e7807 */ /* 0x000fe40000800000 */
[----:B------:R-:W-:Y:S01]  /*9910*/  UMOV UR8, UR14 ;  /* 0x0000000e00087c82 */ /* 0x000fe20008000000 */
[----:B------:R-:W-:Y:S02]  /*9920*/  SEL R6, R6, RZ, P1 ;  /* 0x000000ff06067207 */ /* 0x000fe40000800000 */
[----:B------:R-:W-:Y:S01]  /*9930*/  LOP3.LUT R5, R5, R14, RZ, 0x3c, !PT ;  /* 0x0000000e05057212 */ /* 0x000fe200078e3cff */
[----:B------:R0:W-:Y:S02]  /*9940*/  UTMALDG.3D [UR8], [UR4], desc[UR6] ;  /* 0x00000608040075b4 */ /* 0x0001e40008011000 */
[----:B0-----:R-:W-:Y:S01]  /*9950*/  UMOV UR8, UR15 ;  /* 0x0000000f00087c82 */ /* 0x001fe20008000000 */
[----:B------:R-:W-:-:S02]  /*9960*/  UMOV UR11, UR19 ;  /* 0x00000013000b7c82 */ /* 0x000fc40008000000 */
[----:B------:R0:W-:Y:S02]  /*9970*/  UTMALDG.3D [UR8], [UR24], desc[UR6] ;  /* 0x00000608180075b4 */ /* 0x0001e40008011000 */
[----:B0-----:R-:W-:Y:S05]  /*9980*/  @P3 BRA `(.L_x_218) ;  /* 0xfffffffc00483947 */ /* 0x001fea000383ffff */
.L_x_214:
[----:B------:R-:W-:Y:S05]  /*9990*/  BSYNC B1 ;  /* 0x0000000000017941 */ /* 0x000fea0003800000 */
.L_x_213:
[----:B------:R-:W-:Y:S01]  /*99a0*/  LOP3.LUT P3, RZ, R13, 0xff, RZ, 0xc0, !PT ;  /* 0x000000ff0dff7812 */ /* 0x000fe2000786c0ff */
[----:B------:R-:W-:Y:S01]  /*99b0*/  IMAD.IADD R12, R3, 0x1, R12 ;  /* 0x00000001030c7824 */ /* 0x000fe200078e020c */
[----:B------:R-:W-:Y:S01]  /*99c0*/  IADD3 R16, P4, R16, UR20, RZ ;  /* 0x0000001410107c10 */ /* 0x000fe2000ff9e0ff */
[----:B------:R-:W-:Y:S01]  /*99d0*/  ULDC.64 UR4, c[0x0][0x650] ;  /* 0x0001940000047ab9 */ /* 0x000fe20000000a00 */
[----:B------:R-:W-:Y:S01]  /*99e0*/  BSSY B1, `(.L_x_219) ;  /* 0x000006a000017945 */ /* 0x000fe20003800000 */
[----:B------:R-:W-:Y:S01]  /*99f0*/  IMAD.MOV.U32 R9, RZ, RZ, -0x1 ;  /* 0xffffffffff097424 */ /* 0x000fe200078e00ff */
[----:B------:R-:W-:Y:S01]  /*9a00*/  ISETP.GT.U32.AND P1, PT, R12, 0xa, PT ;  /* 0x0000000a0c00780c */ /* 0x000fe20003f24070 */
[----:B------:R-:W-:Y:S01]  /*9a10*/  IMAD.MOV.U32 R8, RZ, RZ, -0x1 ;  /* 0xffffffffff087424 */ /* 0x000fe200078e00ff */
[----:B------:R-:W-:Y:S02]  /*9a20*/  IADD3.X R17, R17, UR13, RZ, P4, !PT ;  /* 0x0000000d11117c10 */ /* 0x000fe4000a7fe4ff */
[----:B------:R-:W-:-:S02]  /*9a30*/  ISETP.LT.U32.AND P1, PT, R3, 0xb, P1 ;  /* 0x0000000b0300780c */ /* 0x000fc40000f21070 */
[----:B------:R-:W-:Y:S01]  /*9a40*/  PRMT R13, RZ, 0x7610, R13 ;  /* 0x00007610ff0d7816 */ /* 0x000fe2000000000d */
[----:B------:R-:W0:Y:S01]  /*9a50*/  @P3 S2R R5, SR_CgaCtaId ;  /* 0x0000000000053919 */ /* 0x000e220000008800 */
[----:B------:R-:W-:-:S04]  /*9a60*/  @P3 MOV R4, 0x400 ;  /* 0x0000040000043802 */ /* 0x000fc80000000f00 */
[----:B0-----:R-:W-:Y:S01]  /*9a70*/  @P3 LEA R6, R5, R4, 0x18 ;  /* 0x0000000405063211 */ /* 0x001fe200078ec0ff */
[----:B------:R-:W-:-:S03]  /*9a80*/  IMAD.WIDE.U32 R4, R12, -0x45d1745d, RZ ;  /* 0xba2e8ba30c047825 */ /* 0x000fc600078e00ff */
[----:B------:R0:W-:Y:S01]  /*9a90*/  @P3 SYNCS.ARRIVE.TRANS64.A1T0 RZ, [R6+URZ+0xc8], RZ ;  /* 0x0000c8ff06ff39a7 */ /* 0x0001e2000810003f */
[----:B------:R-:W-:Y:S02]  /*9aa0*/  ISETP.GE.U32.AND P3, PT, R3, 0xb, PT ;  /* 0x0000000b0300780c */ /* 0x000fe40003f66070 */
[----:B------:R-:W-:Y:S02]  /*9ab0*/  SHF.R.U32.HI R7, RZ, 0x3, R5 ;  /* 0x00000003ff077819 */ /* 0x000fe40000011605 */
[----:B------:R-:W-:Y:S02]  /*9ac0*/  SEL R5, RZ, 0x1, !P1 ;  /* 0x00000001ff057807 */ /* 0x000fe40004800000 */
[----:B------:R-:W-:Y:S01]  /*9ad0*/  ISETP.GE.U32.AND P1, PT, R16, UR4, PT ;  /* 0x0000000410007c0c */ /* 0x000fe2000bf26070 */
[----:B------:R-:W-:Y:S01]  /*9ae0*/  IMAD R12, R7, -0xb, R12 ;  /* 0xfffffff5070c7824 */ /* 0x000fe200078e020c */
[----:B------:R-:W-:Y:S02]  /*9af0*/  LOP3.LUT R0, R0, R5, RZ, 0x3c, !PT ;  /* 0x0000000500007212 */ /* 0x000fe400078e3cff */
[----:B------:R-:W-:-:S02]  /*9b00*/  ISETP.GE.U32.AND.EX P1, PT, R17, UR5, PT, P1 ;  /* 0x0000000511007c0c */ /* 0x000fc4000bf26110 */
[----:B------:R-:W-:Y:S02]  /*9b10*/  PRMT R4, RZ, 0x7610, R4 ;  /* 0x00007610ff047816 */ /* 0x000fe40000000004 */
[----:B------:R-:W-:Y:S01]  /*9b20*/  @P3 LOP3.LUT R0, R0, 0x1, R7, 0x78, !PT ;  /* 0x0000000100003812 */ /* 0x000fe200078e7807 */
[----:B------:R-:W-:-:S08]  /*9b30*/  IMAD.MOV.U32 R7, RZ, RZ, -0x1 ;  /* 0xffffffffff077424 */ /* 0x000fd000078e00ff */
[----:B0-----:R-:W-:Y:S05]  /*9b40*/  @P1 BRA `(.L_x_220) ;  /* 0x00000004004c1947 */ /* 0x001fea0003800000 */
[----:B------:R-:W-:Y:S01]  /*9b50*/  ULDC.64 UR4, c[0x0][0x628] ;  /* 0x00018a0000047ab9 */ /* 0x000fe20000000a00 */
[----:B------:R-:W0:Y:S01]  /*9b60*/  S2R R15, SR_CTAID.X ;  /* 0x00000000000f7919 */ /* 0x000e220000002500 */
[----:B------:R-:W-:Y:S01]  /*9b70*/  ISETP.NE.U32.AND P1, PT, RZ, UR4, PT ;  /* 0x00000004ff007c0c */ /* 0x000fe2000bf25070 */
[----:B------:R-:W-:Y:S01]  /*9b80*/  ULDC UR7, c[0x0][0x630] ;  /* 0x00018c0000077ab9 */ /* 0x000fe20000000800 */
[----:B------:R-:W-:Y:S01]  /*9b90*/  IMAD.MOV.U32 R4, RZ, RZ, R16 ;  /* 0x000000ffff047224 */ /* 0x000fe200078e0010 */
[----:B------:R-:W1:Y:S01]  /*9ba0*/  S2R R14, SR_CTAID.Y ;  /* 0x00000000000e7919 */ /* 0x000e620000002600 */
[----:B------:R-:W-:Y:S01]  /*9bb0*/  ISETP.NE.AND.EX P1, PT, RZ, UR5, PT, P1 ;  /* 0x00000005ff007c0c */ /* 0x000fe2000bf25310 */
[----:B------:R-:W-:-:S12]  /*9bc0*/  IMAD.MOV.U32 R5, RZ, RZ, R17 ;  /* 0x000000ffff057224 */ /* 0x000fd800078e0011 */
[----:B------:R-:W-:Y:S05]  /*9bd0*/  @!P1 BRA `(.L_x_221) ;  /* 0x0000000000289947 */ /* 0x000fea0003800000 */
[----:B------:R-:W-:Y:S02]  /*9be0*/  ULDC UR6, c[0x0][0x634] ;  /* 0x00018d0000067ab9 */ /* 0x000fe40000000800 */
[----:B------:R-:W-:-:S05]  /*9bf0*/  IADD3 R9, P1, R16, UR6, RZ ;  /* 0x0000000610097c10 */ /* 0x000fca000ff3e0ff */
[----:B------:R-:W-:-:S04]  /*9c00*/  IMAD.X R21, RZ, RZ, R17, P1 ;  /* 0x000000ffff157224 */ /* 0x000fc800008e0611 */
[----:B------:R-:W-:-:S04]  /*9c10*/  IMAD.WIDE.U32 R6, R21, UR4, RZ ;  /* 0x0000000415067c25 */ /* 0x000fc8000f8e00ff */
[----:B------:R-:W-:-:S04]  /*9c20*/  IMAD.WIDE.U32 R6, P1, R9, UR5, R6 ;  /* 0x0000000509067c25 */ /* 0x000fc8000f820006 */
[----:B------:R-:W-:-:S04]  /*9c30*/  IMAD.WIDE.U32 R8, R9, UR4, RZ ;  /* 0x0000000409087c25 */ /* 0x000fc8000f8e00ff */
[----:B------:R-:W-:Y:S01]  /*9c40*/  IMAD.X R5, RZ, RZ, RZ, P1 ;  /* 0x000000ffff057224 */ /* 0x000fe200008e06ff */
[----:B------:R-:W-:Y:S01]  /*9c50*/  IADD3 RZ, P1, R9, R6, RZ ;  /* 0x0000000609ff7210 */ /* 0x000fe20007f3e0ff */
[----:B------:R-:W-:-:S04]  /*9c60*/  IMAD.MOV.U32 R4, RZ, RZ, R7 ;  /* 0x000000ffff047224 */ /* 0x000fc800078e0007 */
[----:B------:R-:W-:-:S08]  /*9c70*/  IMAD.WIDE.U32.X R4, R21, UR5, R4, P1 ;  /* 0x0000000515047c25 */ /* 0x000fd000088e0404 */
.L_x_221:
[--C-:B------:R-:W-:Y:S01]  /*9c80*/  SHF.R.U64 R8, R4, UR7, R5.reuse ;  /* 0x0000000704087c19 */ /* 0x100fe20008001205 */
[----:B------:R-:W-:Y:S01]  /*9c90*/  ULDC.64 UR4, c[0x0][0x620] ;  /* 0x0001880000047ab9 */ /* 0x000fe20000000a00 */
[----:B------:R-:W-:Y:S01]  /*9ca0*/  SHF.R.U32.HI R4, RZ, UR7, R5 ;  /* 0x00000007ff047c19 */ /* 0x000fe20008011605 */
[----:B------:R-:W2:Y:S01]  /*9cb0*/  LDC R24, c[0x0][0x144] ;  /* 0x00005100ff187b82 */ /* 0x000ea20000000800 */
[----:B------:R-:W-:Y:S01]  /*9cc0*/  IADD3 R7, P1, RZ, -R8, RZ ;  /* 0x80000008ff077210 */ /* 0x000fe20007f3e0ff */
[----:B------:R-:W-:Y:S01]  /*9cd0*/  ULDC.64 UR8, c[0x0][0x640] ;  /* 0x0001900000087ab9 */ /* 0x000fe20000000a00 */
[----:B0-----:R-:W-:Y:S01]  /*9ce0*/  I2FP.F32.U32 R9, R15 ;  /* 0x0000000f00097245 */ /* 0x001fe20000201000 */
[----:B------:R-:W-:Y:S02]  /*9cf0*/  ULDC UR6, c[0x0][0x608] ;  /* 0x0001820000067ab9 */ /* 0x000fe40000000800 */
[----:B------:R-:W-:Y:S01]  /*9d00*/  IMAD.X R4, RZ, RZ, ~R4, P1 ;  /* 0x000000ffff047224 */ /* 0x000fe200008e0e04 */
[----:B------:R-:W-:Y:S01]  /*9d10*/  ISETP.NE.U32.AND P1, PT, RZ, UR8, PT ;  /* 0x00000008ff007c0c */ /* 0x000fe2000bf25070 */
[----:B------:R-:W0:Y:S02]  /*9d20*/  LDC R21, c[0x0][0x148] ;  /* 0x00005200ff157b82 */ /* 0x000e240000000800 */
[----:B------:R-:W-:Y:S01]  /*9d30*/  IMAD R6, R4, UR4, RZ ;  /* 0x0000000404067c24 */ /* 0x000fe2000f8e02ff */
[----:B------:R-:W-:Y:S01]  /*9d40*/  ISETP.NE.AND.EX P1, PT, RZ, UR9, PT, P1 ;  /* 0x00000009ff007c0c */ /* 0x000fe2000bf25310 */
[----:B------:R-:W-:Y:S01]  /*9d50*/  IMAD.WIDE.U32 R4, R7, UR4, R16 ;  /* 0x0000000407047c25 */ /* 0x000fe2000f8e0010 */
[----:B------:R-:W-:-:S03]  /*9d60*/  ULDC UR4, c[0x0][0x150] ;  /* 0x0000540000047ab9 */ /* 0x000fc60000000800 */
[----:B------:R-:W-:Y:S02]  /*9d70*/  IMAD R7, R7, UR5, R6 ;  /* 0x0000000507077c24 */ /* 0x000fe4000f8e0206 */
[----:B------:R-:W-:Y:S01]  /*9d80*/  FMUL R6, R9, UR4 ;  /* 0x0000000409067c20 */ /* 0x000fe20008400000 */
[----:B------:R-:W-:Y:S01]  /*9d90*/  ULDC UR4, c[0x0][0x618] ;  /* 0x0001860000047ab9 */ /* 0x000fe20000000800 */
[----:B------:R-:W-:Y:S01]  /*9da0*/  ULDC UR5, c[0x0][0x154] ;  /* 0x0000550000057ab9 */ /* 0x000fe20000000800 */
[----:B------:R-:W-:-:S03]  /*9db0*/  IMAD.IADD R5, R5, 0x1, R7 ;  /* 0x0000000105057824 */ /* 0x000fc600078e0207 */
[----:B------:R-:W3:Y:S02]  /*9dc0*/  F2I.U32.TRUNC.NTZ R6, R6 ;  /* 0x0000000600067305 */ /* 0x000ee4000020f000 */
[----:B------:R-:W-:Y:S02]  /*9dd0*/  SHF.R.U64 R9, R4, UR4, R5 ;  /* 0x0000000404097c19 */ /* 0x000fe40008001205 */
[----:B-1----:R-:W-:-:S05]  /*9de0*/  I2FP.F32.U32 R4, R14 ;  /* 0x0000000e00047245 */ /* 0x002fca0000201000 */
[----:B------:R-:W-:Y:S01]  /*9df0*/  FMUL R22, R4, UR5 ;  /* 0x0000000504167c20 */ /* 0x000fe20008400000 */
[----:B------:R-:W-:Y:S01]  /*9e00*/  SHF.R.U32.HI R4, RZ, UR4, R5 ;  /* 0x00000004ff047c19 */ /* 0x000fe20008011605 */
[----:B------:R-:W-:-:S03]  /*9e10*/  ULDC UR4, c[0x0][0x658] ;  /* 0x0001960000047ab9 */ /* 0x000fc60000000800 */
[--C-:B------:R-:W-:Y:S01]  /*9e20*/  SHF.R.U64 R20, R9, UR6, R4.reuse ;  /* 0x0000000609147c19 */ /* 0x100fe20008001204 */
[----:B------:R-:W1:Y:S01]  /*9e30*/  F2I.U32.TRUNC.NTZ R22, R22 ;  /* 0x0000001600167305 */ /* 0x000e62000020f000 */
[----:B------:R-:W-:Y:S01]  /*9e40*/  SHF.R.U32.HI R5, RZ, UR6, R4 ;  /* 0x00000006ff057c19 */ /* 0x000fe20008011604 */
[----:B---3--:R-:W-:-:S03]  /*9e50*/  IMAD.MOV R6, RZ, RZ, -R6 ;  /* 0x000000ffff067224 */ /* 0x008fc600078e0a06 */
[----:B------:R-:W-:Y:S01]  /*9e60*/  SHF.R.U64 R18, R20, UR4, R5 ;  /* 0x0000000414127c19 */ /* 0x000fe20008001205 */
[----:B--2---:R-:W-:Y:S01]  /*9e70*/  IMAD R15, R24, R6, R15 ;  /* 0x00000006180f7224 */ /* 0x004fe200078e020f */
[----:B------:R-:W-:-:S03]  /*9e80*/  SHF.R.U32.HI R23, RZ, UR4, R5 ;  /* 0x00000004ff177c19 */ /* 0x000fc60008011605 */
[----:B------:R-:W-:Y:S02]  /*9e90*/  IMAD.MOV.U32 R4, RZ, RZ, R18 ;  /* 0x000000ffff047224 */ /* 0x000fe400078e0012 */
[----:B------:R-:W-:Y:S01]  /*9ea0*/  IMAD.MOV.U32 R5, RZ, RZ, R23 ;  /* 0x000000ffff057224 */ /* 0x000fe200078e0017 */
[----:B-1----:R-:W-:Y:S06]  /*9eb0*/  @!P1 BRA `(.L_x_222) ;  /* 0x0000000000289947 */ /* 0x002fec0003800000 */
[----:B------:R-:W-:Y:S02]  /*9ec0*/  ULDC UR4, c[0x0][0x64c] ;  /* 0x0001930000047ab9 */ /* 0x000fe40000000800 */
[----:B------:R-:W-:-:S05]  /*9ed0*/  IADD3 R5, P1, R18, UR4, RZ ;  /* 0x0000000412057c10 */ /* 0x000fca000ff3e0ff */
[----:B------:R-:W-:-:S04]  /*9ee0*/  IMAD.X R23, RZ, RZ, R23, P1 ;  /* 0x000000ffff177224 */ /* 0x000fc800008e0617 */
[----:B------:R-:W-:-:S04]  /*9ef0*/  IMAD.WIDE.U32 R6, R23, UR8, RZ ;  /* 0x0000000817067c25 */ /* 0x000fc8000f8e00ff */
[----:B------:R-:W-:-:S04]  /*9f00*/  IMAD.WIDE.U32 R6, P1, R5, UR9, R6 ;  /* 0x0000000905067c25 */ /* 0x000fc8000f820006 */
[----:B------:R-:W-:-:S04]  /*9f10*/  IMAD.WIDE.U32 R4, R5, UR8, RZ ;  /* 0x0000000805047c25 */ /* 0x000fc8000f8e00ff */
[----:B------:R-:W-:Y:S01]  /*9f20*/  IMAD.MOV.U32 R4, RZ, RZ, R7 ;  /* 0x000000ffff047224 */ /* 0x000fe200078e0007 */
[----:B------:R-:W-:Y:S01]  /*9f30*/  IADD3 RZ, P3, R5, R6, RZ ;  /* 0x0000000605ff7210 */ /* 0x000fe20007f7e0ff */
[----:B------:R-:W-:-:S04]  /*9f40*/  IMAD.X R5, RZ, RZ, RZ, P1 ;  /* 0x000000ffff057224 */ /* 0x000fc800008e06ff */
[----:B------:R-:W-:-:S08]  /*9f50*/  IMAD.WIDE.U32.X R4, R23, UR9, R4, P3 ;  /* 0x0000000917047c25 */ /* 0x000fd000098e0404 */
.L_x_222:
[----:B------:R-:W-:Y:S01]  /*9f60*/  ISETP.NE.AND P1, PT, R2, 0x1, PT ;  /* 0x000000010200780c */ /* 0x000fe20003f25270 */
[----:B------:R-:W-:Y:S01]  /*9f70*/  ULDC UR4, c[0x0][0x648] ;  /* 0x0001920000047ab9 */ /* 0x000fe20000000800 */
[----:B------:R-:W-:Y:S01]  /*9f80*/  LOP3.LUT R20, R20, UR17, RZ, 0xc0, !PT ;  /* 0x0000001114147c12 */ /* 0x000fe2000f8ec0ff */
[----:B------:R-:W-:Y:S01]  /*9f90*/  IMAD.MOV R22, RZ, RZ, -R22 ;  /* 0x000000ffff167224 */ /* 0x000fe200078e0a16 */
[----:B------:R-:W-:Y:S01]  /*9fa0*/  SHF.R.U64 R5, R4, UR4, R5 ;  /* 0x0000000404057c19 */ /* 0x000fe20008001205 */
[----:B------:R-:W-:Y:S01]  /*9fb0*/  ULDC UR4, c[0x0][0x638] ;  /* 0x00018e0000047ab9 */ /* 0x000fe20000000800 */
[----:B------:R-:W-:Y:S01]  /*9fc0*/  LOP3.LUT R9, R9, UR16, RZ, 0xc0, !PT ;  /* 0x0000001009097c12 */ /* 0x000fe2000f8ec0ff */
[----:B------:R-:W-:Y:S01]  /*9fd0*/  ULDC UR5, c[0x0][0x610] ;  /* 0x0001840000057ab9 */ /* 0x000fe20000000800 */
[----:B------:R-:W-:Y:S02]  /*9fe0*/  IMAD.MOV.U32 R4, RZ, RZ, 0x1 ;  /* 0x00000001ff047424 */ /* 0x000fe400078e00ff */
[----:B------:R-:W-:-:S02]  /*9ff0*/  IMAD.MOV R7, RZ, RZ, -R5 ;  /* 0x000000ffff077224 */ /* 0x000fc400078e0a05 */
[----:B------:R-:W-:Y:S02]  /*a000*/  IMAD R20, R5, UR18, R20 ;  /* 0x0000001205147c24 */ /* 0x000fe4000f8e0214 */
[----:B0-----:R-:W-:Y:S02]  /*a010*/  @P1 IMAD R15, R21, R22, R14 ;  /* 0x00000016150f1224 */ /* 0x001fe400078e020e */
[----:B------:R-:W-:Y:S01]  /*a020*/  IMAD R18, R7, UR4, R18 ;  /* 0x0000000407127c24 */ /* 0x000fe2000f8e0212 */
[----:B------:R-:W-:Y:S01]  /*a030*/  ULDC UR4, c[0x0][0x600] ;  /* 0x0001800000047ab9 */ /* 0x000fe20000000800 */
[----:B------:R-:W-:Y:S02]  /*a040*/  IMAD R15, R20, UR5, R15 ;  /* 0x00000005140f7c24 */ /* 0x000fe4000f8e020f */
[----:B------:R-:W-:-:S05]  /*a050*/  IMAD R18, R18, UR4, R9 ;  /* 0x0000000412127c24 */ /* 0x000fca000f8e0209 */
[----:B------:R-:W-:Y:S02]  /*a060*/  SEL R9, R18, R15, !P1 ;  /* 0x0000000f12097207 */ /* 0x000fe40004800000 */
[----:B------:R-:W-:-:S07]  /*a070*/  SEL R7, R15, R18, !P1 ;  /* 0x000000120f077207 */ /* 0x000fce0004800000 */
.L_x_220:
[----:B------:R-:W-:Y:S05]  /*a080*/  BSYNC B1 ;  /* 0x0000000000017941 */ /* 0x000fea0003800000 */
.L_x_219:
[----:B------:R-:W-:-:S13]  /*a090*/  LOP3.LUT P1, RZ, R4, 0xff, RZ, 0xc0, !PT ;  /* 0x000000ff04ff7812 */ /* 0x000fda000782c0ff */
[----:B------:R-:W-:Y:S05]  /*a0a0*/  @P1 BRA `(.L_x_223) ;  /* 0xfffffff4004c1947 */ /* 0x000fea000383ffff */
[----:B------:R-:W-:Y:S05]  /*a0b0*/  BSYNC B0 ;  /* 0x0000000000007941 */ /* 0x000fea0003800000 */
.L_x_211:
[----:B------:R-:W-:-:S03]  /*a0c0*/  UMOV UR4, 0xffffffff ;  /* 0xffffffff00047882 */ /* 0x000fc60000000000 */
[----:B------:R-:W-:Y:S05]  /*a0d0*/  BRA.DIV UR4, `(.L_x_224) ;  /* 0x0000000a04147947 */ /* 0x000fea000b800000 */
[----:B------:R-:W-:-:S13]  /*a0e0*/  ELECT P6, URZ, PT ;  /* 0x00000000003f782f */ /* 0x000fda00038c0000 */
.L_x_245:
[----:B------:R-:W-:Y:S04]  /*a0f0*/  BSSY B0, `(.L_x_225) ;  /* 0x000006a000007945 */ /* 0x000fe80003800000 */
[----:B------:R-:W-:Y:S05]  /*a100*/  @!P6 BRA `(.L_x_226) ;  /* 0x0000000400a0e947 */ /* 0x000fea0003800000 */
[----:B------:R-:W-:-:S04]  /*a110*/  LOP3.LUT R19, R19, 0x2, RZ, 0xfc, !PT ;  /* 0x0000000213137812 */ /* 0x000fc800078efcff */
[----:B------:R-:W-:-:S13]  /*a120*/  ISETP.NE.AND P0, PT, R19, 0x3, PT ;  /* 0x000000031300780c */ /* 0x000fda0003f05270 */
[----:B------:R-:W-:Y:S05]  /*a130*/  @!P0 BRA `(.L_x_227) ;  /* 0x0000000000048947 */ /* 0x000fea0003800000 */
[----:B------:R-:W-:Y:S01]  /*a140*/  BPT.TRAP 0x1 ;  /* 0x000000040000795c */ /* 0x000fe20000300000 */
.L_x_227:
[----:B------:R-:W0:Y:S01]  /*a150*/  S2R R3, SR_CgaCtaId ;  /* 0x0000000000037919 */ /* 0x000e220000008800 */
[----:B------:R-:W-:-:S04]  /*a160*/  MOV R2, 0x400 ;  /* 0x0000040000027802 */ /* 0x000fc80000000f00 */
[----:B0-----:R-:W-:Y:S02]  /*a170*/  LEA R3, R3, R2, 0x18 ;  /* 0x0000000203037211 */ /* 0x001fe400078ec0ff */
[----:B------:R-:W-:-:S03]  /*a180*/  SHF.L.U32 R2, R0, 0x1f, RZ ;  /* 0x0000001f00027819 */ /* 0x000fc600000006ff */
[----:B------:R-:W-:-:S04]  /*a190*/  VIADD R3, R3, 0x58 ;  /* 0x0000005803037836 */ /* 0x000fc80000000000 */
[C---:B------:R-:W-:Y:S02]  /*a1a0*/  IMAD R7, R12.reuse, 0x8, R3 ;  /* 0x000000080c077824 */ /* 0x040fe400078e0203 */
[----:B------:R-:W-:Y:S02]  /*a1b0*/  VIADD R12, R12, 0x1 ;  /* 0x000000010c0c7836 */ /* 0x000fe40000000000 */
[----:B------:R-:W0:Y:S03]  /*a1c0*/  SYNCS.PHASECHK.TRANS64.TRYWAIT P0, [R7+URZ], R2 ;  /* 0x00000002070075a7 */ /* 0x000e26000800017f */
[----:B------:R-:W-:-:S04]  /*a1d0*/  ISETP.NE.AND P1, PT, R12, 0xb, PT ;  /* 0x0000000b0c00780c */ /* 0x000fc80003f25270 */
[----:B------:R-:W-:Y:S02]  /*a1e0*/  SEL R5, RZ, 0x1, P1 ;  /* 0x00000001ff057807 */ /* 0x000fe40000800000 */
[----:B------:R-:W-:Y:S02]  /*a1f0*/  SEL R12, R12, RZ, P1 ;  /* 0x000000ff0c0c7207 */ /* 0x000fe40000800000 */
[----:B------:R-:W-:-:S03]  /*a200*/  LOP3.LUT R5, R0, R5, RZ, 0x3c, !PT ;  /* 0x0000000500057212 */ /* 0x000fc600078e3cff */
[----:B------:R-:W-:Y:S01]  /*a210*/  IMAD R9, R12, 0x8, R3 ;  /* 0x000000080c097824 */ /* 0x000fe200078e0203 */
[----:B------:R-:W-:Y:S01]  /*a220*/  SHF.L.U32 R4, R5, 0x1f, RZ ;  /* 0x0000001f05047819 */ /* 0x000fe200000006ff */
[----:B0-----:R-:W-:Y:S06]  /*a230*/  @!P0 BRA `(.L_x_228) ;  /* 0x0000000400dc8947 */ /* 0x001fec0003800000 */
.L_x_246:
[----:B------:R-:W1:Y:S01]  /*a240*/  SYNCS.PHASECHK.TRANS64.TRYWAIT P0, [R9+URZ], R4 ;  /* 0x00000004090075a7 */ /* 0x000e62000800017f */
[----:B------:R-:W-:-:S05]  /*a250*/  VIADD R0, R12, 0x1 ;  /* 0x000000010c007836 */ /* 0x000fca0000000000 */
[----:B------:R-:W-:-:S04]  /*a260*/  ISETP.NE.AND P1, PT, R0, 0xb, PT ;  /* 0x0000000b0000780c */ /* 0x000fc80003f25270 */
[----:B0-----:R-:W-:Y:S02]  /*a270*/  SEL R2, RZ, 0x1, P1 ;  /* 0x00000001ff027807 */ /* 0x001fe40000800000 */
[----:B------:R-:W-:Y:S02]  /*a280*/  SEL R0, R0, RZ, P1 ;  /* 0x000000ff00007207 */ /* 0x000fe40000800000 */
[----:B------:R-:W-:-:S03]  /*a290*/  LOP3.LUT R7, R5, R2, RZ, 0x3c, !PT ;  /* 0x0000000205077212 */ /* 0x000fc600078e3cff */
[----:B------:R-:W-:Y:S01]  /*a2a0*/  IMAD R6, R0, 0x8, R3 ;  /* 0x0000000800067824 */ /* 0x000fe200078e0203 */
[----:B------:R-:W-:Y:S01]  /*a2b0*/  SHF.L.U32 R5, R7, 0x1f, RZ ;  /* 0x0000001f07057819 */ /* 0x000fe200000006ff */
[----:B-1----:R-:W-:Y:S06]  /*a2c0*/  @!P0 BRA `(.L_x_229) ;  /* 0x0000000400cc8947 */ /* 0x002fec0003800000 */
.L_x_247:
[----:B------:R-:W1:Y:S01]  /*a2d0*/  SYNCS.PHASECHK.TRANS64.TRYWAIT P0, [R6+URZ], R5 ;  /* 0x00000005060075a7 */ /* 0x000e62000800017f */
[----:B------:R-:W-:-:S05]  /*a2e0*/  VIADD R0, R0, 0x1 ;  /* 0x0000000100007836 */ /* 0x000fca0000000000 */
[----:B------:R-:W-:-:S04]  /*a2f0*/  ISETP.NE.AND P1, PT, R0, 0xb, PT ;  /* 0x0000000b0000780c */ /* 0x000fc80003f25270 */
[----:B------:R-:W-:Y:S02]  /*a300*/  SEL R2, RZ, 0x1, P1 ;  /* 0x00000001ff027807 */ /* 0x000fe40000800000 */
[----:B------:R-:W-:Y:S02]  /*a310*/  SEL R0, R0, RZ, P1 ;  /* 0x000000ff00007207 */ /* 0x000fe40000800000 */
[----:B------:R-:W-:-:S03]  /*a320*/  LOP3.LUT R7, R7, R2, RZ, 0x3c, !PT ;  /* 0x0000000207077212 */ /* 0x000fc600078e3cff */
[----:B0-----:R-:W-:Y:S01]  /*a330*/  IMAD R9, R0, 0x8, R3 ;  /* 0x0000000800097824 */ /* 0x001fe200078e0203 */
[----:B------:R-:W-:Y:S01]  /*a340*/  SHF.L.U32 R4, R7, 0x1f, RZ ;  /* 0x0000001f07047819 */ /* 0x000fe200000006ff */
[----:B-1----:R-:W-:Y:S06]  /*a350*/  @!P0 BRA `(.L_x_230) ;  /* 0x0000000400bc8947 */ /* 0x002fec0003800000 */
.L_x_248:
        /* <DEDUP_REMOVED lines=9> */
.L_x_249:
        /* <DEDUP_REMOVED lines=9> */
.L_x_250:
        /* <DEDUP_REMOVED lines=9> */
.L_x_251:
        /* <DEDUP_REMOVED lines=9> */
.L_x_252:
        /* <DEDUP_REMOVED lines=9> */
.L_x_253:
        /* <DEDUP_REMOVED lines=9> */
.L_x_254:
[----:B------:R-:W1:Y:S01]  /*a6c0*/  SYNCS.PHASECHK.TRANS64.TRYWAIT P0, [R9+URZ], R4 ;  /* 0x00000004090075a7 */ /* 0x000e62000800017f */
[----:B------:R-:W-:-:S05]  /*a6d0*/  VIADD R0, R0, 0x1 ;  /* 0x0000000100007836 */ /* 0x000fca0000000000 */
[----:B------:R-:W-:-:S04]  /*a6e0*/  ISETP.NE.AND P1, PT, R0, 0xb, PT ;  /* 0x0000000b0000780c */ /* 0x000fc80003f25270 */
[----:B------:R-:W-:Y:S02]  /*a6f0*/  SEL R2, RZ, 0x1, P1 ;  /* 0x00000001ff027807 */ /* 0x000fe40000800000 */
[----:B------:R-:W-:Y:S02]  /*a700*/  SEL R0, R0, RZ, P1 ;  /* 0x000000ff00007207 */ /* 0x000fe40000800000 */
[----:B------:R-:W-:Y:S01]  /*a710*/  LOP3.LUT R2, R7, R2, RZ, 0x3c, !PT ;  /* 0x0000000207027212 */ /* 0x000fe200078e3cff */
[----:B-1----:R-:W-:Y:S06]  /*a720*/  @!P0 BRA `(.L_x_237) ;  /* 0x0000000400548947 */ /* 0x002fec0003800000 */
.L_x_255:
[----:B------:R-:W-:Y:S01]  /*a730*/  IMAD R3, R0, 0x8, R3 ;  /* 0x0000000800037824 */ /* 0x000fe200078e0203 */
[----:B------:R-:W-:-:S07]  /*a740*/  SHF.L.U32 R0, R2, 0x1f, RZ ;  /* 0x0000001f02007819 */ /* 0x000fce00000006ff */
.L_x_238:
[----:B--2---:R2:W3:Y:S02]  /*a750*/  SYNCS.PHASECHK.TRANS64.TRYWAIT P0, [R3+URZ], R0 ;  /* 0x00000000030075a7 */ /* 0x0044e4000800017f */
[----:B---3--:R-:W-:Y:S05]  /*a760*/  @!P0 NANOSLEEP.SYNCS 0x989680 ;  /* 0x009896800000895d */ /* 0x008fea0003900000 */
[----:B------:R-:W3:Y:S02]  /*a770*/  @!P0 SYNCS.PHASECHK.TRANS64 P0, [R3+URZ], R0 ;  /* 0x00000000030085a7 */ /* 0x000ee4000800007f */
[----:B---3--:R-:W-:Y:S05]  /*a780*/  @!P0 BRA `(.L_x_238) ;  /* 0xfffffffc00f08947 */ /* 0x008fea000383ffff */
.L_x_226:
[----:B------:R-:W-:Y:S05]  /*a790*/  BSYNC B0 ;  /* 0x0000000000007941 */ /* 0x000fea0003800000 */
.L_x_225:
[----:B------:R-:W-:Y:S05]  /*a7a0*/  EXIT ;  /* 0x000000000000794d */ /* 0x000fea0003800000 */
.L_x_18:
[----:B---3--:R3:W4:Y:S02]  /*a7b0*/  SYNCS.PHASECHK.TRANS64.TRYWAIT P1, [R3+URZ], R0 ;  /* 0x00000000030075a7 */ /* 0x008724000802017f */
[----:B----4-:R-:W-:Y:S05]  /*a7c0*/  @!P1 NANOSLEEP.SYNCS 0x989680 ;  /* 0x009896800000995d */ /* 0x010fea0003900000 */
[----:B------:R-:W4:Y:S02]  /*a7d0*/  @!P1 SYNCS.PHASECHK.TRANS64 P1, [R3+URZ], R0 ;  /* 0x00000000030095a7 */ /* 0x000f24000802007f */
[----:B----4-:R-:W-:Y:S05]  /*a7e0*/  @!P1 BRA `(.L_x_18) ;  /* 0xfffffffc00f09947 */ /* 0x010fea000383ffff */
[----:B------:R-:W-:Y:S05]  /*a7f0*/  BRA `(.L_x_17) ;  /* 0xffffff6800c87947 */ /* 0x000fea000383ffff */
.L_x_23:
[----:B-1----:R-:W-:-:S04]  /*a800*/  IMAD.U32 R5, RZ, RZ, UR8 ;  /* 0x00000008ff057e24 */ /* 0x002fc8000f8e00ff */
[----:B------:R1:W2:Y:S03]  /*a810*/  SYNCS.PHASECHK.TRANS64.TRYWAIT P1, [R5+URZ], R4 ;  /* 0x00000004050075a7 */ /* 0x0002a6000802017f */
[----:B--2---:R-:W-:Y:S05]  /*a820*/  @!P1 NANOSLEEP.SYNCS 0x989680 ;  /* 0x009896800000995d */ /* 0x004fea0003900000 */
[----:B------:R-:W2:Y:S02]  /*a830*/  @!P1 SYNCS.PHASECHK.TRANS64 P1, [R5+URZ], R4 ;  /* 0x00000004050095a7 */ /* 0x000ea4000802007f */
[----:B--2---:R-:W-:Y:S05]  /*a840*/  @!P1 BRA `(.L_x_23) ;  /* 0xfffffffc00ec9947 */ /* 0x004fea000383ffff */
[----:B------:R-:W-:Y:S05]  /*a850*/  BRA `(.L_x_22) ;  /* 0xffffff7400787947 */ /* 0x000fea000383ffff */
.L_x_212:
[----:B------:R-:W-:Y:S01]  /*a860*/  BSSY B1, `(.L_x_239) ;  /* 0x0000006000017945 */ /* 0x000fe20003800000 */
[----:B------:R-:W-:-:S07]  /*a870*/  IMAD.MOV.U32 R15, RZ, RZ, -0x1 ;  /* 0xffffffffff0f7424 */ /* 0x000fce00078e00ff */
[----:B------:R-:W-:Y:S05]  /*a880*/  WARPSYNC.COLLECTIVE R15, `(.L_x_240) ;  /* 0x000000000f0c7348 */ /* 0x000fea0003c00000 */
[----:B------:R-:W-:Y:S02]  /*a890*/  ELECT P6, UR62, PT ;  /* 0x00000000003e782f */ /* 0x000fe400038c0000 */
[----:B------:R-:W-:Y:S01]  /*a8a0*/  MOV R14, UR62 ;  /* 0x0000003e000e7c02 */ /* 0x000fe20008000f00 */
[----:B------:R-:W-:Y:S10]  /*a8b0*/  ENDCOLLECTIVE ;  /* 0x000000000000791b */ /* 0x000ff40003800000 */
.L_x_240:
[----:B------:R-:W-:Y:S05]  /*a8c0*/  BSYNC B1 ;  /* 0x0000000000017941 */ /* 0x000fea0003800000 */
.L_x_239:
[----:B------:R-:W-:Y:S05]  /*a8d0*/  BRA `(.L_x_241) ;  /* 0xffffffec004c7947 */ /* 0x000fea000383ffff */
.L_x_215:
[----:B0-----:R0:W1:Y:S02]  /*a8e0*/  SYNCS.PHASECHK.TRANS64.TRYWAIT P1, [R14+URZ+0x58], R7 ;  /* 0x000058070e0075a7 */ /* 0x001064000802017f */
[----:B-1----:R-:W-:Y:S05]  /*a8f0*/  @!P1 NANOSLEEP.SYNCS 0x989680 ;  /* 0x009896800000995d */ /* 0x002fea0003900000 */
[----:B------:R-:W1:Y:S02]  /*a900*/  @!P1 SYNCS.PHASECHK.TRANS64 P1, [R14+URZ+0x58], R7 ;  /* 0x000058070e0095a7 */ /* 0x000e64000802007f */
[----:B-1----:R-:W-:Y:S05]  /*a910*/  @!P1 BRA `(.L_x_215) ;  /* 0xfffffffc00f09947 */ /* 0x002fea000383ffff */
[----:B------:R-:W-:Y:S05]  /*a920*/  BRA `(.L_x_242) ;  /* 0xffffffec00807947 */ /* 0x000fea000383ffff */
.L_x_224:
[----:B------:R-:W-:Y:S01]  /*a930*/  BSSY B0, `(.L_x_243) ;  /* 0x0000006000007945 */ /* 0x000fe20003800000 */
[----:B------:R-:W-:-:S07]  /*a940*/  IMAD.MOV.U32 R15, RZ, RZ, -0x1 ;  /* 0xffffffffff0f7424 */ /* 0x000fce00078e00ff */
[----:B------:R-:W-:Y:S05]  /*a950*/  WARPSYNC.COLLECTIVE R15, `(.L_x_244) ;  /* 0x000000000f0c7348 */ /* 0x000fea0003c00000 */
[----:B------:R-:W-:Y:S02]  /*a960*/  ELECT P6, UR62, PT ;  /* 0x00000000003e782f */ /* 0x000fe400038c0000 */
[----:B------:R-:W-:Y:S01]  /*a970*/  MOV R14, UR62 ;  /* 0x0000003e000e7c02 */ /* 0x000fe20008000f00 */
[----:B------:R-:W-:Y:S10]  /*a980*/  ENDCOLLECTIVE ;  /* 0x000000000000791b */ /* 0x000ff40003800000 */
.L_x_244:
[----:B------:R-:W-:Y:S05]  /*a990*/  BSYNC B0 ;  /* 0x0000000000007941 */ /* 0x000fea0003800000 */
.L_x_243:
[----:B------:R-:W-:Y:S05]  /*a9a0*/  BRA `(.L_x_245) ;  /* 0xfffffff400d07947 */ /* 0x000fea000383ffff */
.L_x_228:
[----:B0-----:R0:W1:Y:S02]  /*a9b0*/  SYNCS.PHASECHK.TRANS64.TRYWAIT P0, [R7+URZ], R2 ;  /* 0x00000002070075a7 */ /* 0x001064000800017f */
[----:B-1----:R-:W-:Y:S05]  /*a9c0*/  @!P0 NANOSLEEP.SYNCS 0x989680 ;  /* 0x009896800000895d */ /* 0x002fea0003900000 */
[----:B------:R-:W1:Y:S02]  /*a9d0*/  @!P0 SYNCS.PHASECHK.TRANS64 P0, [R7+URZ], R2 ;  /* 0x00000002070085a7 */ /* 0x000e64000800007f */
[----:B-1----:R-:W-:Y:S05]  /*a9e0*/  @!P0 BRA `(.L_x_228) ;  /* 0xfffffffc00f08947 */ /* 0x002fea000383ffff */
[----:B------:R-:W-:Y:S05]  /*a9f0*/  BRA `(.L_x_246) ;  /* 0xfffffff800107947 */ /* 0x000fea000383ffff */
.L_x_229:
[----:B0-----:R0:W1:Y:S02]  /*aa00*/  SYNCS.PHASECHK.TRANS64.TRYWAIT P0, [R9+URZ], R4 ;  /* 0x00000004090075a7 */ /* 0x001064000800017f */
[----:B-1----:R-:W-:Y:S05]  /*aa10*/  @!P0 NANOSLEEP.SYNCS 0x989680 ;  /* 0x009896800000895d */ /* 0x002fea0003900000 */
[----:B------:R-:W1:Y:S02]  /*aa20*/  @!P0 SYNCS.PHASECHK.TRANS64 P0, [R9+URZ], R4 ;  /* 0x00000004090085a7 */ /* 0x000e64000800007f */
[----:B-1----:R-:W-:Y:S05]  /*aa30*/  @!P0 BRA `(.L_x_229) ;  /* 0xfffffffc00f08947 */ /* 0x002fea000383ffff */
[----:B------:R-:W-:Y:S05]  /*aa40*/  BRA `(.L_x_247) ;  /* 0xfffffff800207947 */ /* 0x000fea000383ffff */
.L_x_230:
[----:B0-----:R0:W1:Y:S02]  /*aa50*/  SYNCS.PHASECHK.TRANS64.TRYWAIT P0, [R6+URZ], R5 ;  /* 0x00000005060075a7 */ /* 0x001064000800017f */
[----:B-1----:R-:W-:Y:S05]  /*aa60*/  @!P0 NANOSLEEP.SYNCS 0x989680 ;  /* 0x009896800000895d */ /* 0x002fea0003900000 */
[----:B------:R-:W1:Y:S02]  /*aa70*/  @!P0 SYNCS.PHASECHK.TRANS64 P0, [R6+URZ], R5 ;  /* 0x00000005060085a7 */ /* 0x000e64000800007f */
[----:B-1----:R-:W-:Y:S05]  /*aa80*/  @!P0 BRA `(.L_x_230) ;  /* 0xfffffffc00f08947 */ /* 0x002fea000383ffff */
[----:B------:R-:W-:Y:S05]  /*aa90*/  BRA `(.L_x_248) ;  /* 0xfffffff800307947 */ /* 0x000fea000383ffff */
.L_x_231:
[----:B0-----:R0:W1:Y:S02]  /*aaa0*/  SYNCS.PHASECHK.TRANS64.TRYWAIT P0, [R9+URZ], R4 ;  /* 0x00000004090075a7 */ /* 0x001064000800017f */
[----:B-1----:R-:W-:Y:S05]  /*aab0*/  @!P0 NANOSLEEP.SYNCS 0x989680 ;  /* 0x009896800000895d */ /* 0x002fea0003900000 */
[----:B------:R-:W1:Y:S02]  /*aac0*/  @!P0 SYNCS.PHASECHK.TRANS64 P0, [R9+URZ], R4 ;  /* 0x00000004090085a7 */ /* 0x000e64000800007f */
[----:B-1----:R-:W-:Y:S05]  /*aad0*/  @!P0 BRA `(.L_x_231) ;  /* 0xfffffffc00f08947 */ /* 0x002fea000383ffff */
[----:B------:R-:W-:Y:S05]  /*aae0*/  BRA `(.L_x_249) ;  /* 0xfffffff800407947 */ /* 0x000fea000383ffff */
.L_x_232:
[----:B0-----:R0:W1:Y:S02]  /*aaf0*/  SYNCS.PHASECHK.TRANS64.TRYWAIT P0, [R6+URZ], R5 ;  /* 0x00000005060075a7 */ /* 0x001064000800017f */
[----:B-1----:R-:W-:Y:S05]  /*ab00*/  @!P0 NANOSLEEP.SYNCS 0x989680 ;  /* 0x009896800000895d */ /* 0x002fea0003900000 */
[----:B------:R-:W1:Y:S02]  /*ab10*/  @!P0 SYNCS.PHASECHK.TRANS64 P0, [R6+URZ], R5 ;  /* 0x00000005060085a7 */ /* 0x000e64000800007f */
[----:B-1----:R-:W-:Y:S05]  /*ab20*/  @!P0 BRA `(.L_x_232) ;  /* 0xfffffffc00f08947 */ /* 0x002fea000383ffff */
[----:B------:R-:W-:Y:S05]  /*ab30*/  BRA `(.L_x_250) ;  /* 0xfffffff800507947 */ /* 0x000fea000383ffff */
.L_x_233:
[----:B0-----:R0:W1:Y:S02]  /*ab40*/  SYNCS.PHASECHK.TRANS64.TRYWAIT P0, [R9+URZ], R4 ;  /* 0x00000004090075a7 */ /* 0x001064000800017f */
[----:B-1----:R-:W-:Y:S05]  /*ab50*/  @!P0 NANOSLEEP.SYNCS 0x989680 ;  /* 0x009896800000895d */ /* 0x002fea0003900000 */
[----:B------:R-:W1:Y:S02]  /*ab60*/  @!P0 SYNCS.PHASECHK.TRANS64 P0, [R9+URZ], R4 ;  /* 0x00000004090085a7 */ /* 0x000e64000800007f */
[----:B-1----:R-:W-:Y:S05]  /*ab70*/  @!P0 BRA `(.L_x_233) ;  /* 0xfffffffc00f08947 */ /* 0x002fea000383ffff */
[----:B------:R-:W-:Y:S05]  /*ab80*/  BRA `(.L_x_251) ;  /* 0xfffffff800607947 */ /* 0x000fea000383ffff */
.L_x_234:
[----:B0-----:R0:W1:Y:S02]  /*ab90*/  SYNCS.PHASECHK.TRANS64.TRYWAIT P0, [R6+URZ], R5 ;  /* 0x00000005060075a7 */ /* 0x001064000800017f */
[----:B-1----:R-:W-:Y:S05]  /*aba0*/  @!P0 NANOSLEEP.SYNCS 0x989680 ;  /* 0x009896800000895d */ /* 0x002fea0003900000 */
[----:B------:R-:W1:Y:S02]  /*abb0*/  @!P0 SYNCS.PHASECHK.TRANS64 P0, [R6+URZ], R5 ;  /* 0x00000005060085a7 */ /* 0x000e64000800007f */
[----:B-1----:R-:W-:Y:S05]  /*abc0*/  @!P0 BRA `(.L_x_234) ;  /* 0xfffffffc00f08947 */ /* 0x002fea000383ffff */
[----:B------:R-:W-:Y:S05]  /*abd0*/  BRA `(.L_x_252) ;  /* 0xfffffff800707947 */ /* 0x000fea000383ffff */
.L_x_235:
[----:B0-----:R0:W1:Y:S02]  /*abe0*/  SYNCS.PHASECHK.TRANS64.TRYWAIT P0, [R9+URZ], R4 ;  /* 0x00000004090075a7 */ /* 0x001064000800017f */
[----:B-1----:R-:W-:Y:S05]  /*abf0*/  @!P0 NANOSLEEP.SYNCS 0x989680 ;  /* 0x009896800000895d */ /* 0x002fea0003900000 */
[----:B------:R-:W1:Y:S02]  /*ac00*/  @!P0 SYNCS.PHASECHK.TRANS64 P0, [R9+URZ], R4 ;  /* 0x00000004090085a7 */ /* 0x000e64000800007f */
[----:B-1----:R-:W-:Y:S05]  /*ac10*/  @!P0 BRA `(.L_x_235) ;  /* 0xfffffffc00f08947 */ /* 0x002fea000383ffff */
[----:B------:R-:W-:Y:S05]  /*ac20*/  BRA `(.L_x_253) ;  /* 0xfffffff800807947 */ /* 0x000fea000383ffff */
.L_x_236:
[----:B0-----:R0:W1:Y:S02]  /*ac30*/  SYNCS.PHASECHK.TRANS64.TRYWAIT P0, [R6+URZ], R5 ;  /* 0x00000005060075a7 */ /* 0x001064000800017f */
[----:B-1----:R-:W-:Y:S05]  /*ac40*/  @!P0 NANOSLEEP.SYNCS 0x989680 ;  /* 0x009896800000895d */ /* 0x002fea0003900000 */
[----:B------:R-:W1:Y:S02]  /*ac50*/  @!P0 SYNCS.PHASECHK.TRANS64 P0, [R6+URZ], R5 ;  /* 0x00000005060085a7 */ /* 0x000e64000800007f */
[----:B-1----:R-:W-:Y:S05]  /*ac60*/  @!P0 BRA `(.L_x_236) ;  /* 0xfffffffc00f08947 */ /* 0x002fea000383ffff */
[----:B------:R-:W-:Y:S05]  /*ac70*/  BRA `(.L_x_254) ;  /* 0xfffffff800907947 */ /* 0x000fea000383ffff */
.L_x_237:
[----:B-1----:R1:W2:Y:S02]  /*ac80*/  SYNCS.PHASECHK.TRANS64.TRYWAIT P0, [R9+URZ], R4 ;  /* 0x00000004090075a7 */ /* 0x0022a4000800017f */
[----:B--2---:R-:W-:Y:S05]  /*ac90*/  @!P0 NANOSLEEP.SYNCS 0x989680 ;  /* 0x009896800000895d */ /* 0x004fea0003900000 */
[----:B------:R-:W2:Y:S02]  /*aca0*/  @!P0 SYNCS.PHASECHK.TRANS64 P0, [R9+URZ], R4 ;  /* 0x00000004090085a7 */ /* 0x000ea4000800007f */
[----:B--2---:R-:W-:Y:S05]  /*acb0*/  @!P0 BRA `(.L_x_237) ;  /* 0xfffffffc00f08947 */ /* 0x004fea000383ffff */
[----:B------:R-:W-:Y:S05]  /*acc0*/  BRA `(.L_x_255) ;  /* 0xfffffff800987947 */ /* 0x000fea000383ffff */
.L_x_256:
[----:B------:R-:W-:-:S00]  /*acd0*/  BRA `(.L_x_256) ;  /* 0xfffffffc00fc7947 */ /* 0x000fc0000383ffff */
[----:B------:R-:W-:-:S00]  /*ace0*/  NOP ;  /* 0x0000000000007918 */ /* 0x000fc00000000000 */
        /* <DEDUP_REMOVED lines=9> */
.L_x_257:


//--------------------- .nv.global.init           --------------------------
	.section	.nv.global.init,"aw",@progbits
.nv.global.init:
	.type		$str$22,@object
	.size		$str$22,($str$23 - $str$22)
$str$22:
        /*0000*/ 	.byte	0x6b, 0x5f, 0x74, 0x69, 0x6c, 0x65, 0x5f, 0x63, 0x6f, 0x75, 0x6e, 0x74, 0x20, 0x3e, 0x3d, 0x20
        /*0010*/ 	.byte	0x31, 0x00
	.type		$str$23,@object
	.size		$str$23,(__unnamed_1 - $str$23)
$str$23:
        /*0012*/ 	.byte	0x2f, 0x74, 0x6d, 0x70, 0x2f, 0x63, 0x75, 0x74, 0x6c, 0x61, 0x73, 0x73, 0x5f, 0x73, 0x77, 0x65
        /*0022*/ 	.byte	0x65, 0x70, 0x5f, 0x73, 0x72, 0x63, 0x2f, 0x69, 0x6e, 0x63, 0x6c, 0x75, 0x64, 0x65, 0x2f, 0x63
        /*0032*/ 	.byte	0x75, 0x74, 0x6c, 0x61, 0x73, 0x73, 0x2f, 0x67, 0x65, 0x6d, 0x6d, 0x2f, 0x63, 0x6f, 0x6c, 0x6c
        /*0042*/ 	.byte	0x65, 0x63, 0x74, 0x69, 0x76, 0x65, 0x2f, 0x73, 0x6d, 0x39, 0x30, 0x5f, 0x6d, 0x6d, 0x61, 0x5f
        /*0052*/ 	.byte	0x74, 0x6d, 0x61, 0x5f, 0x67, 0x6d, 0x6d, 0x61, 0x5f, 0x73, 0x73, 0x5f, 0x77, 0x61, 0x72, 0x70
        /*0062*/ 	.byte	0x73, 0x70, 0x65, 0x63, 0x69, 0x61, 0x6c, 0x69, 0x7a, 0x65, 0x64, 0x2e, 0x68, 0x70, 0x70, 0x00
	.type		__unnamed_1,@object
	.size		__unnamed_1,(.L_0 - __unnamed_1)
__unnamed_1:
        /*0072*/ 	.byte	0x76, 0x6f, 0x69, 0x64, 0x20, 0x63, 0x75, 0x74, 0x6c, 0x61, 0x73, 0x73, 0x3a, 0x3a, 0x67, 0x65
        /* <DEDUP_REMOVED lines=179> */
        /*0bb2*/ 	.byte	0x3a, 0x69, 0x64, 0x65, 0x6e, 0x74, 0x69, 0x74, 0x79, 0x5d, 0x00
.L_0:


//--------------------- .nv.shared._ZN7cutlass13device_kernelINS_4gemm6kernel13GemmUniversalIN4cute5tupleIJiiiiEEENS1_10collective13CollectiveMmaINS1_34MainloopSm90TmaGmmaWarpSpecializedILi11ENS5_IJNS4_1CILi1EEESB_SB_EEENS1_35KernelTmaWarpSpecializedCooperativeEEENS5_IJNSA_ILi128EEENSA_ILi176EEENSA_ILi32EEEEEENS_6half_tENS5_IJlSB_lEEESJ_SK_NS4_8TiledMMAINS4_8MMA_AtomIJNS4_4SM904GMMA25MMA_64x16x16_F32F16F16_SSILNSO_5MajorE0ELSQ_0ELNSO_7ScaleInE1ELSR_1EEEEEENS4_6LayoutINS5_IJNSA_ILi2EEESB_SB_EEENS5_IJSB_NSA_ILi0EEESX_EEEEENS5_IJNS4_10UnderscoreES10_S10_EEEEENS4_13SM90_TMA_LOADENS4_14ComposedLayoutINS4_7SwizzleILi2ELi4ELi3EEENS4_18smem_ptr_flag_bitsILi16EEENSU_INS5_IJNSA_ILi8EEESH_EEENS5_IJSH_SB_EEEEEEEvNS4_8identityES13_S1D_vS1E_EENS_8epilogue10collective6detail29Sm90TmaWarpSpecializedAdapterINS1H_15DefaultEpilogueISJ_SK_SK_NS1G_6thread17LinearCombinationISJ_Li1EffLNS1L_9ScaleType4KindE0ELNS_15FloatRoundStyleE2ESJ_EENS1_15EpilogueDefaultEEEEEvvEEEEvNT_6ParamsE --------------------------
	.section	.nv.shared._ZN7cutlass13device_kernelINS_4gemm6kernel13GemmUniversalIN4cute5tupleIJiiiiEEENS1_10collective13CollectiveMmaINS1_34MainloopSm90TmaGmmaWarpSpecializedILi11ENS5_IJNS4_1CILi1EEESB_SB_EEENS1_35KernelTmaWarpSpecializedCooperativeEEENS5_IJNSA_ILi128EEENSA_ILi176EEENSA_ILi32EEEEEENS_6half_tENS5_IJlSB_lEEESJ_SK_NS4_8TiledMMAINS4_8MMA_AtomIJNS4_4SM904GMMA25MMA_64x16x16_F32F16F16_SSILNSO_5MajorE0ELSQ_0ELNSO_7ScaleInE1ELSR_1EEEEEENS4_6LayoutINS5_IJNSA_ILi2EEESB_SB_EEENS5_IJSB_NSA_ILi0EEESX_EEEEENS5_IJNS4_10UnderscoreES10_S10_EEEEENS4_13SM90_TMA_LOADENS4_14ComposedLayoutINS4_7SwizzleILi2ELi4ELi3EEENS4_18smem_ptr_flag_bitsILi16EEENSU_INS5_IJNSA_ILi8EEESH_EEENS5_IJSH_SB_EEEEEEEvNS4_8identityES13_S1D_vS1E_EENS_8epilogue10collective6detail29Sm90TmaWarpSpecializedAdapterINS1H_15DefaultEpilogueISJ_SK_SK_NS1G_6thread17LinearCombinationISJ_Li1EffLNS1L_9ScaleType4KindE0ELNS_15FloatRoundStyleE2ESJ_EENS1_15EpilogueDefaultEEEEEvvEEEEvNT_6ParamsE,"aw",@nobits
	.sectionflags	@""
	.align	16
	.zero		1024


//--------------------- .nv.shared.reserved.0     --------------------------
	.section	.nv.shared.reserved.0,"aw",@nobits
	.weak		__nv_reservedSMEM_offset_0_alias
	.size		__nv_reservedSMEM_offset_0_alias, 0, 0
	.other		__nv_reservedSMEM_offset_0_alias,@"STO_CUDA_RESERVED_SHARED STV_DEFAULT"
__nv_reservedSMEM_offset_0_alias:
	.zero		0


//--------------------- .nv.global                --------------------------
	.section	.nv.global,"aw",@nobits
.nv.global:
	.type		_ZN39_INTERNAL_398e238d_4_k_cu_a8b7966e_33724cute1_E,@object
	.size		_ZN39_INTERNAL_398e238d_4_k_cu_a8b7966e_33724cute1_E,(_ZN39_INTERNAL_398e238d_4_k_cu_a8b7966e_33724cuda3std3__45__cpo6cbeginE - _ZN39_INTERNAL_398e238d_4_k_cu_a8b7966e_33724cute1_E)
_ZN39_INTERNAL_398e238d_4_k_cu_a8b7966e_33724cute1_E:
	.zero		1
	.type		_ZN39_INTERNAL_398e238d_4_k_cu_a8b7966e_33724cuda3std3__45__cpo6cbeginE,@object
	.size		_ZN39_INTERNAL_398e238d_4_k_cu_a8b7966e_33724cuda3std3__45__cpo6cbeginE,(_ZN39_INTERNAL_398e238d_4_k_cu_a8b7966e_33724cuda3std3__48in_placeE - _ZN39_INTERNAL_398e238d_4_k_cu_a8b7966e_33724cuda3std3__45__cpo6cbeginE)
_ZN39_INTERNAL_398e238d_4_k_cu_a8b7966e_33724cuda3std3__45__cpo6cbeginE:
	.zero		1
	.type		_ZN39_INTERNAL_398e238d_4_k_cu_a8b7966e_33724cuda3std3__48in_placeE,@object
	.size		_ZN39_INTERNAL_398e238d_4_k_cu_a8b7966e_33724cuda3std3__48in_placeE,(_ZN39_INTERNAL_398e238d_4_k_cu_a8b7966e_33724cuda3std6ranges3__45__cpo9iter_moveE - _ZN39_INTERNAL_398e238d_4_k_cu_a8b7966e_33724cuda3std3__48in_placeE)
_ZN39_INTERNAL_398e238d_4_k_cu_a8b7966e_33724cuda3std3__48in_placeE:
	.zero		1
	.type		_ZN39_INTERNAL_398e238d_4_k_cu_a8b7966e_33724cuda3std6ranges3__45__cpo9iter_moveE,@object
	.size		_ZN39_INTERNAL_398e238d_4_k_cu_a8b7966e_33724cuda3std6ranges3__45__cpo9iter_moveE,(_ZN39_INTERNAL_398e238d_4_k_cu_a8b7966e_33724cuda3std3__45__cpo5beginE - _ZN39_INTERNAL_398e238d_4_k_cu_a8b7966e_33724cuda3std6ranges3__45__cpo9iter_moveE)
_ZN39_INTERNAL_398e238d_4_k_cu_a8b7966e_33724cuda3std6ranges3__45__cpo9iter_moveE:
	.zero		1
	.type		_ZN39_INTERNAL_398e238d_4_k_cu_a8b7966e_33724cuda3std3__45__cpo5beginE,@object
	.size		_ZN39_INTERNAL_398e238d_4_k_cu_a8b7966e_33724cuda3std3__45__cpo5beginE,(_ZN39_INTERNAL_398e238d_4_k_cu_a8b7966e_33724cuda3std3__441_GLOBAL__N__398e238d_4_k_cu_a8b7966e_33726ignoreE - _ZN39_INTERNAL_398e238d_4_k_cu_a8b7966e_33724cuda3std3__45__cpo5beginE)
_ZN39_INTERNAL_398e238d_4_k_cu_a8b7966e_33724cuda3std3__45__cpo5beginE:
	.zero		1
	.type		_ZN39_INTERNAL_398e238d_4_k_cu_a8b7966e_33724cuda3std3__441_GLOBAL__N__398e238d_4_k_cu_a8b7966e_33726ignoreE,@object
	.size		_ZN39_INTERNAL_398e238d_4_k_cu_a8b7966e_33724cuda3std3__441_GLOBAL__N__398e238d_4_k_cu_a8b7966e_33726ignoreE,(_ZN39_INTERNAL_398e238d_4_k_cu_a8b7966e_33724cute7productE - _ZN39_INTERNAL_398e238d_4_k_cu_a8b7966e_33724cuda3std3__441_GLOBAL__N__398e238d_4_k_cu_a8b7966e_33726ignoreE)
_ZN39_INTERNAL_398e238d_4_k_cu_a8b7966e_33724cuda3std3__441_GLOBAL__N__398e238d_4_k_cu_a8b7966e_33726ignoreE:
	.zero		1
	.type		_ZN39_INTERNAL_398e238d_4_k_cu_a8b7966e_33724cute7productE,@object
	.size		_ZN39_INTERNAL_398e238d_4_k_cu_a8b7966e_33724cute7productE,(_ZN39_INTERNAL_398e238d_4_k_cu_a8b7966e_33724cuda3std3__45__cpo3endE - _ZN39_INTERNAL_398e238d_4_k_cu_a8b7966e_33724cute7productE)
_ZN39_INTERNAL_398e238d_4_k_cu_a8b7966e_33724cute7productE:
	.zero		1
	.type		_ZN39_INTERNAL_398e238d_4_k_cu_a8b7966e_33724cuda3std3__45__cpo3endE,@object
	.size		_ZN39_INTERNAL_398e238d_4_k_cu_a8b7966e_33724cuda3std3__45__cpo3endE,(_ZN39_INTERNAL_398e238d_4_k_cu_a8b7966e_33724cuda3std3__419piecewise_constructE - _ZN39_INTERNAL_398e238d_4_k_cu_a8b7966e_33724cuda3std3__45__cpo3endE)
_ZN39_INTERNAL_398e238d_4_k_cu_a8b7966e_33724cuda3std3__45__cpo3endE:
	.zero		1
	.type		_ZN39_INTERNAL_398e238d_4_k_cu_a8b7966e_33724cuda3std3__419piecewise_constructE,@object
	.size		_ZN39_INTERNAL_398e238d_4_k_cu_a8b7966e_33724cuda3std3__419piecewise_constructE,(_ZN39_INTERNAL_398e238d_4_k_cu_a8b7966e_33724cuda3std3__45__cpo4cendE - _ZN39_INTERNAL_398e238d_4_k_cu_a8b7966e_33724cuda3std3__419piecewise_constructE)
_ZN39_INTERNAL_398e238d_4_k_cu_a8b7966e_33724cuda3std3__419piecewise_constructE:
	.zero		1
	.type		_ZN39_INTERNAL_398e238d_4_k_cu_a8b7966e_33724cuda3std3__45__cpo4cendE,@object
	.size		_ZN39_INTERNAL_398e238d_4_k_cu_a8b7966e_33724cuda3std3__45__cpo4cendE,(_ZN39_INTERNAL_398e238d_4_k_cu_a8b7966e_33724cuda3std6ranges3__45__cpo4swapE - _ZN39_INTERNAL_398e238d_4_k_cu_a8b7966e_33724cuda3std3__45__cpo4cendE)
_ZN39_INTERNAL_398e238d_4_k_cu_a8b7966e_33724cuda3std3__45__cpo4cendE:
	.zero		1
	.type		_ZN39_INTERNAL_398e238d_4_k_cu_a8b7966e_33724cuda3std6ranges3__45__cpo4swapE,@object
	.size		_ZN39_INTERNAL_398e238d_4_k_cu_a8b7966e_33724cuda3std6ranges3__45__cpo4swapE,(.L_8 - _ZN39_INTERNAL_398e238d_4_k_cu_a8b7966e_33724cuda3std6ranges3__45__cpo4swapE)
_ZN39_INTERNAL_398e238d_4_k_cu_a8b7966e_33724cuda3std6ranges3__45__cpo4swapE:
	.zero		1
.L_8:


//--------------------- .nv.constant0._ZN7cutlass13device_kernelINS_4gemm6kernel13GemmUniversalIN4cute5tupleIJiiiiEEENS1_10collective13CollectiveMmaINS1_34MainloopSm90TmaGmmaWarpSpecializedILi11ENS5_IJNS4_1CILi1EEESB_SB_EEENS1_35KernelTmaWarpSpecializedCooperativeEEENS5_IJNSA_ILi128EEENSA_ILi176EEENSA_ILi32EEEEEENS_6half_tENS5_IJlSB_lEEESJ_SK_NS4_8TiledMMAINS4_8MMA_AtomIJNS4_4SM904GMMA25MMA_64x16x16_F32F16F16_SSILNSO_5MajorE0ELSQ_0ELNSO_7ScaleInE1ELSR_1EEEEEENS4_6LayoutINS5_IJNSA_ILi2EEESB_SB_EEENS5_IJSB_NSA_ILi0EEESX_EEEEENS5_IJNS4_10UnderscoreES10_S10_EEEEENS4_13SM90_TMA_LOADENS4_14ComposedLayoutINS4_7SwizzleILi2ELi4ELi3EEENS4_18smem_ptr_flag_bitsILi16EEENSU_INS5_IJNSA_ILi8EEESH_EEENS5_IJSH_SB_EEEEEEEvNS4_8identityES13_S1D_vS1E_EENS_8epilogue10collective6detail29Sm90TmaWarpSpecializedAdapterINS1H_15DefaultEpilogueISJ_SK_SK_NS1G_6thread17LinearCombinationISJ_Li1EffLNS1L_9ScaleType4KindE0ELNS_15FloatRoundStyleE2ESJ_EENS1_15EpilogueDefaultEEEEEvvEEEEvNT_6ParamsE --------------------------
	.section	.nv.constant0._ZN7cutlass13device_kernelINS_4gemm6kernel13GemmUniversalIN4cute5tupleIJiiiiEEENS1_10collective13CollectiveMmaINS1_34MainloopSm90TmaGmmaWarpSpecializedILi11ENS5_IJNS4_1CILi1EEESB_SB_EEENS1_35KernelTmaWarpSpecializedCooperativeEEENS5_IJNSA_ILi128EEENSA_ILi176EEENSA_ILi32EEEEEENS_6half_tENS5_IJlSB_lEEESJ_SK_NS4_8TiledMMAINS4_8MMA_AtomIJNS4_4SM904GMMA25MMA_64x16x16_F32F16F16_SSILNSO_5MajorE0ELSQ_0ELNSO_7ScaleInE1ELSR_1EEEEEENS4_6LayoutINS5_IJNSA_ILi2EEESB_SB_EEENS5_IJSB_NSA_ILi0EEESX_EEEEENS5_IJNS4_10UnderscoreES10_S10_EEEEENS4_13SM90_TMA_LOADENS4_14ComposedLayoutINS4_7SwizzleILi2ELi4ELi3EEENS4_18smem_ptr_flag_bitsILi16EEENSU_INS5_IJNSA_ILi8EEESH_EEENS5_IJSH_SB_EEEEEEEvNS4_8identityES13_S1D_vS1E_EENS_8epilogue10collective6detail29Sm90TmaWarpSpecializedAdapterINS1H_15DefaultEpilogueISJ_SK_SK_NS1G_6thread17LinearCombinationISJ_Li1EffLNS1L_9ScaleType4KindE0ELNS_15FloatRoundStyleE2ESJ_EENS1_15EpilogueDefaultEEEEEvvEEEEvNT_6ParamsE,"a",@progbits
	.sectionflags	@""
	.align	4
.nv.constant0._ZN7cutlass13device_kernelINS_4gemm6kernel13GemmUniversalIN4cute5tupleIJiiiiEEENS1_10collective13CollectiveMmaINS1_34MainloopSm90TmaGmmaWarpSpecializedILi11ENS5_IJNS4_1CILi1EEESB_SB_EEENS1_35KernelTmaWarpSpecializedCooperativeEEENS5_IJNSA_ILi128EEENSA_ILi176EEENSA_ILi32EEEEEENS_6half_tENS5_IJlSB_lEEESJ_SK_NS4_8TiledMMAINS4_8MMA_AtomIJNS4_4SM904GMMA25MMA_64x16x16_F32F16F16_SSILNSO_5MajorE0ELSQ_0ELNSO_7ScaleInE1ELSR_1EEEEEENS4_6LayoutINS5_IJNSA_ILi2EEESB_SB_EEENS5_IJSB_NSA_ILi0EEESX_EEEEENS5_IJNS4_10UnderscoreES10_S10_EEEEENS4_13SM90_TMA_LOADENS4_14ComposedLayoutINS4_7SwizzleILi2ELi4ELi3EEENS4_18smem_ptr_flag_bitsILi16EEENSU_INS5_IJNSA_ILi8EEESH_EEENS5_IJSH_SB_EEEEEEEvNS4_8identityES13_S1D_vS1E_EENS_8epilogue10collective6detail29Sm90TmaWarpSpecializedAdapterINS1H_15DefaultEpilogueISJ_SK_SK_NS1G_6thread17LinearCombinationISJ_Li1EffLNS1L_9ScaleType4KindE0ELNS_15FloatRoundStyleE2ESJ_EENS1_15EpilogueDefaultEEEEEvvEEEEvNT_6ParamsE:
	.zero		1664


//--------------------- SYMBOLS --------------------------

	.type		.nv.reservedSmem.offset0,@object
	.size		.nv.reservedSmem.offset0,0x4
	.type		__assertfail,@function
